	.target	sm_100a

	.elftype	@"ET_EXEC"


//--------------------- .note.nv.tkinfo           --------------------------
	.section	.note.nv.tkinfo,"",@"SHT_NOTE"
	.sectionflags	@"SHF_NOTE_NV_TKINFO"
	.tkinfo
        /*0018*/ 	.word	0x00000002
        /*0030*/ 	.string	""
        /*0030*/ 	.string	"ptxas"
        /*0030*/ 	.string	"Cuda compilation tools, release 13.0, V13.0.88"
        /*0030*/ 	.string	"Build cuda_13.0.r13.0/compiler.36424714_0"
        /*0030*/ 	.string	"-arch sm_100a -m 64 "



//--------------------- .note.nv.cuinfo           --------------------------
	.section	.note.nv.cuinfo,"",@"SHT_NOTE"
	.sectionflags	@"SHF_NOTE_NV_CUINFO"
        /*0018*/ 	.short	0x0002
        /*001a*/ 	.short	0x0064
        /*001c*/ 	.short	0x0082
	.zero		2


//--------------------- .nv.info                  --------------------------
	.section	.nv.info,"",@"SHT_CUDA_INFO"
	.align	4


	//----- nvinfo : EIATTR_REGCOUNT
	.align		4
        /*0000*/ 	.byte	0x04, 0x2f
        /*0002*/ 	.short	(.L_19 - .L_18)
	.align		4
.L_18:
        /*0004*/ 	.word	index@(_ZN7cutlass13device_kernelINS_4gemm6kernel13GemmUniversalIN4cute5tupleIJiiiiEEENS1_10collective13CollectiveMmaINS1_35MainloopSm100TmaUmmaWarpSpecializedILi3ELi2ELi2ENS5_IJNS4_1CILi1EEESB_SB_EEEEENS5_IJNSA_ILi128EEENSA_ILi256EEENSA_ILi64EEEEEENS_6half_tENS5_IJlSB_lEEESI_SJ_NS4_8TiledMMAINS4_8MMA_AtomIJNS4_20SM100_MMA_F16BF16_SSISI_SI_fLi128ELi256ELNS4_4UMMA5MajorE0ELSO_0ELNSN_7ScaleInE0ELSP_0EEEEEENS4_6LayoutISC_NS5_IJNSA_ILi0EEEST_ST_EEEEENS5_IJNS4_10UnderscoreESW_SW_EEEEENS4_13SM90_TMA_LOADENS4_14ComposedLayoutINS4_7SwizzleILi3ELi4ELi3EEENS4_18smem_ptr_flag_bitsILi16EEENSS_INS5_IJNSA_ILi8EEESG_EEENS5_IJSG_SB_EEEEEEEvNS4_8identityESZ_S19_vS1A_EENS_8epilogue10collective18CollectiveEpilogueINS1C_23Sm100TmaWarpSpecializedILi4ELi2ELi64ELb1ELb0EEEJSH_NS5_IJNSS_ISE_SB_EENSS_ISG_SB_EEEEESI_SJ_SI_SJ_NS1C_6fusion15FusionCallbacksIS1G_NS1K_23LinCombPerRowBiasEltActINS1C_6thread4ReLuESI_fSI_SI_fLi8ELNS_15FloatRoundStyleE2EEESH_S1J_JEEENS4_5SM1004TMEM4LOAD26SM100_TMEM_LOAD_32dp32b64xESZ_S19_NS4_39AutoVectorizingCopyWithAssumedAlignmentILi128EEENS4_14SM90_TMA_STOREES19_S1X_S1X_EEEvvEEEEvNT_6ParamsE)
        /*0008*/ 	.word	0x000000fa


	//----- nvinfo : EIATTR_FRAME_SIZE
	.align		4
.L_19:
        /*000c*/ 	.byte	0x04, 0x11
        /*000e*/ 	.short	(.L_21 - .L_20)
	.align		4
.L_20:
        /*0010*/ 	.word	index@($__internal_2_$__cuda_sm10x_tcgen05_guardrail_trap_unallocated_columns_being_dealloced)
        /*0014*/ 	.word	0x00000000


	//----- nvinfo : EIATTR_FRAME_SIZE
	.align		4
.L_21:
        /*0018*/ 	.byte	0x04, 0x11
        /*001a*/ 	.short	(.L_23 - .L_22)
	.align		4
.L_22:
        /*001c*/ 	.word	index@($__internal_1_$__cuda_sm10x_tcgen05_guardrail_trap_phase_invalid_during_alloc)
        /*0020*/ 	.word	0x00000000


	//----- nvinfo : EIATTR_FRAME_SIZE
	.align		4
.L_23:
        /*0024*/ 	.byte	0x04, 0x11
        /*0026*/ 	.short	(.L_25 - .L_24)
	.align		4
.L_24:
        /*0028*/ 	.word	index@($__internal_0_$__cuda_sm10x_tcgen05_guardrail_trap_col_being_dealloced_not_returned_by_alloc)
        /*002c*/ 	.word	0x00000000


	//----- nvinfo : EIATTR_FRAME_SIZE
	.align		4
.L_25:
        /*0030*/ 	.byte	0x04, 0x11
        /*0032*/ 	.short	(.L_27 - .L_26)
	.align		4
.L_26:
        /*0034*/ 	.word	index@(_ZN7cutlass13device_kernelINS_4gemm6kernel13GemmUniversalIN4cute5tupleIJiiiiEEENS1_10collective13CollectiveMmaINS1_35MainloopSm100TmaUmmaWarpSpecializedILi3ELi2ELi2ENS5_IJNS4_1CILi1EEESB_SB_EEEEENS5_IJNSA_ILi128EEENSA_ILi256EEENSA_ILi64EEEEEENS_6half_tENS5_IJlSB_lEEESI_SJ_NS4_8TiledMMAINS4_8MMA_AtomIJNS4_20SM100_MMA_F16BF16_SSISI_SI_fLi128ELi256ELNS4_4UMMA5MajorE0ELSO_0ELNSN_7ScaleInE0ELSP_0EEEEEENS4_6LayoutISC_NS5_IJNSA_ILi0EEEST_ST_EEEEENS5_IJNS4_10UnderscoreESW_SW_EEEEENS4_13SM90_TMA_LOADENS4_14ComposedLayoutINS4_7SwizzleILi3ELi4ELi3EEENS4_18smem_ptr_flag_bitsILi16EEENSS_INS5_IJNSA_ILi8EEESG_EEENS5_IJSG_SB_EEEEEEEvNS4_8identityESZ_S19_vS1A_EENS_8epilogue10collective18CollectiveEpilogueINS1C_23Sm100TmaWarpSpecializedILi4ELi2ELi64ELb1ELb0EEEJSH_NS5_IJNSS_ISE_SB_EENSS_ISG_SB_EEEEESI_SJ_SI_SJ_NS1C_6fusion15FusionCallbacksIS1G_NS1K_23LinCombPerRowBiasEltActINS1C_6thread4ReLuESI_fSI_SI_fLi8ELNS_15FloatRoundStyleE2EEESH_S1J_JEEENS4_5SM1004TMEM4LOAD26SM100_TMEM_LOAD_32dp32b64xESZ_S19_NS4_39AutoVectorizingCopyWithAssumedAlignmentILi128EEENS4_14SM90_TMA_STOREES19_S1X_S1X_EEEvvEEEEvNT_6ParamsE)
        /*0038*/ 	.word	0x00000000


	//----- nvinfo : EIATTR_MIN_STACK_SIZE
	.align		4
.L_27:
        /*003c*/ 	.byte	0x04, 0x12
        /*003e*/ 	.short	(.L_29 - .L_28)
	.align		4
.L_28:
        /*0040*/ 	.word	index@(_ZN7cutlass13device_kernelINS_4gemm6kernel13GemmUniversalIN4cute5tupleIJiiiiEEENS1_10collective13CollectiveMmaINS1_35MainloopSm100TmaUmmaWarpSpecializedILi3ELi2ELi2ENS5_IJNS4_1CILi1EEESB_SB_EEEEENS5_IJNSA_ILi128EEENSA_ILi256EEENSA_ILi64EEEEEENS_6half_tENS5_IJlSB_lEEESI_SJ_NS4_8TiledMMAINS4_8MMA_AtomIJNS4_20SM100_MMA_F16BF16_SSISI_SI_fLi128ELi256ELNS4_4UMMA5MajorE0ELSO_0ELNSN_7ScaleInE0ELSP_0EEEEEENS4_6LayoutISC_NS5_IJNSA_ILi0EEEST_ST_EEEEENS5_IJNS4_10UnderscoreESW_SW_EEEEENS4_13SM90_TMA_LOADENS4_14ComposedLayoutINS4_7SwizzleILi3ELi4ELi3EEENS4_18smem_ptr_flag_bitsILi16EEENSS_INS5_IJNSA_ILi8EEESG_EEENS5_IJSG_SB_EEEEEEEvNS4_8identityESZ_S19_vS1A_EENS_8epilogue10collective18CollectiveEpilogueINS1C_23Sm100TmaWarpSpecializedILi4ELi2ELi64ELb1ELb0EEEJSH_NS5_IJNSS_ISE_SB_EENSS_ISG_SB_EEEEESI_SJ_SI_SJ_NS1C_6fusion15FusionCallbacksIS1G_NS1K_23LinCombPerRowBiasEltActINS1C_6thread4ReLuESI_fSI_SI_fLi8ELNS_15FloatRoundStyleE2EEESH_S1J_JEEENS4_5SM1004TMEM4LOAD26SM100_TMEM_LOAD_32dp32b64xESZ_S19_NS4_39AutoVectorizingCopyWithAssumedAlignmentILi128EEENS4_14SM90_TMA_STOREES19_S1X_S1X_EEEvvEEEEvNT_6ParamsE)
        /*0044*/ 	.word	0x00000000
.L_29:


//--------------------- .nv.compat                --------------------------
	.section	.nv.compat,"",@"SHT_CUDA_COMPAT_INFO"
	.align	4
        /*0000*/ 	.byte	0x02, 0x09, 0x01, 0x00, 0x02, 0x02, 0x02, 0x00, 0x02, 0x05, 0x05, 0x00, 0x03, 0x07, 0x01, 0x01
        /*0010*/ 	.byte	0x02, 0x03, 0x01, 0x00, 0x02, 0x06, 0x01, 0x00, 0x04, 0x0b, 0x08, 0x00, 0x09, 0x00, 0x00, 0x00
        /*0020*/ 	.byte	0x00, 0x00, 0x00, 0x00


//--------------------- .nv.info._ZN7cutlass13device_kernelINS_4gemm6kernel13GemmUniversalIN4cute5tupleIJiiiiEEENS1_10collective13CollectiveMmaINS1_35MainloopSm100TmaUmmaWarpSpecializedILi3ELi2ELi2ENS5_IJNS4_1CILi1EEESB_SB_EEEEENS5_IJNSA_ILi128EEENSA_ILi256EEENSA_ILi64EEEEEENS_6half_tENS5_IJlSB_lEEESI_SJ_NS4_8TiledMMAINS4_8MMA_AtomIJNS4_20SM100_MMA_F16BF16_SSISI_SI_fLi128ELi256ELNS4_4UMMA5MajorE0ELSO_0ELNSN_7ScaleInE0ELSP_0EEEEEENS4_6LayoutISC_NS5_IJNSA_ILi0EEEST_ST_EEEEENS5_IJNS4_10UnderscoreESW_SW_EEEEENS4_13SM90_TMA_LOADENS4_14ComposedLayoutINS4_7SwizzleILi3ELi4ELi3EEENS4_18smem_ptr_flag_bitsILi16EEENSS_INS5_IJNSA_ILi8EEESG_EEENS5_IJSG_SB_EEEEEEEvNS4_8identityESZ_S19_vS1A_EENS_8epilogue10collective18CollectiveEpilogueINS1C_23Sm100TmaWarpSpecializedILi4ELi2ELi64ELb1ELb0EEEJSH_NS5_IJNSS_ISE_SB_EENSS_ISG_SB_EEEEESI_SJ_SI_SJ_NS1C_6fusion15FusionCallbacksIS1G_NS1K_23LinCombPerRowBiasEltActINS1C_6thread4ReLuESI_fSI_SI_fLi8ELNS_15FloatRoundStyleE2EEESH_S1J_JEEENS4_5SM1004TMEM4LOAD26SM100_TMEM_LOAD_32dp32b64xESZ_S19_NS4_39AutoVectorizingCopyWithAssumedAlignmentILi128EEENS4_14SM90_TMA_STOREES19_S1X_S1X_EEEvvEEEEvNT_6ParamsE --------------------------
	.section	.nv.info._ZN7cutlass13device_kernelINS_4gemm6kernel13GemmUniversalIN4cute5tupleIJiiiiEEENS1_10collective13CollectiveMmaINS1_35MainloopSm100TmaUmmaWarpSpecializedILi3ELi2ELi2ENS5_IJNS4_1CILi1EEESB_SB_EEEEENS5_IJNSA_ILi128EEENSA_ILi256EEENSA_ILi64EEEEEENS_6half_tENS5_IJlSB_lEEESI_SJ_NS4_8TiledMMAINS4_8MMA_AtomIJNS4_20SM100_MMA_F16BF16_SSISI_SI_fLi128ELi256ELNS4_4UMMA5MajorE0ELSO_0ELNSN_7ScaleInE0ELSP_0EEEEEENS4_6LayoutISC_NS5_IJNSA_ILi0EEEST_ST_EEEEENS5_IJNS4_10UnderscoreESW_SW_EEEEENS4_13SM90_TMA_LOADENS4_14ComposedLayoutINS4_7SwizzleILi3ELi4ELi3EEENS4_18smem_ptr_flag_bitsILi16EEENSS_INS5_IJNSA_ILi8EEESG_EEENS5_IJSG_SB_EEEEEEEvNS4_8identityESZ_S19_vS1A_EENS_8epilogue10collective18CollectiveEpilogueINS1C_23Sm100TmaWarpSpecializedILi4ELi2ELi64ELb1ELb0EEEJSH_NS5_IJNSS_ISE_SB_EENSS_ISG_SB_EEEEESI_SJ_SI_SJ_NS1C_6fusion15FusionCallbacksIS1G_NS1K_23LinCombPerRowBiasEltActINS1C_6thread4ReLuESI_fSI_SI_fLi8ELNS_15FloatRoundStyleE2EEESH_S1J_JEEENS4_5SM1004TMEM4LOAD26SM100_TMEM_LOAD_32dp32b64xESZ_S19_NS4_39AutoVectorizingCopyWithAssumedAlignmentILi128EEENS4_14SM90_TMA_STOREES19_S1X_S1X_EEEvvEEEEvNT_6ParamsE,"",@"SHT_CUDA_INFO"
	.sectionflags	@""
	.align	4


	//----- nvinfo : EIATTR_CUDA_API_VERSION
	.align		4
        /*0000*/ 	.byte	0x04, 0x37
        /*0002*/ 	.short	(.L_31 - .L_30)
.L_30:
        /*0004*/ 	.word	0x00000082


	//----- nvinfo : EIATTR_KPARAM_INFO
	.align		4
.L_31:
        /*0008*/ 	.byte	0x04, 0x17
        /*000a*/ 	.short	(.L_33 - .L_32)
.L_32:
        /*000c*/ 	.word	0x00000000
        /*0010*/ 	.short	0x0000
        /*0012*/ 	.short	0x0000
        /*0014*/ 	.byte	0x00, 0xf0, 0x01, 0x20


	//----- nvinfo : EIATTR_AT_ENTRY_FRAGMENTS
	.align		4
.L_33:
        /*0018*/ 	.byte	0x04, 0x4f
        /*001a*/ 	.short	(.L_35 - .L_34)


	//   ....[0]....
.L_34:
        /*001c*/ 	.word	0x00000006


	//----- nvinfo : EIATTR_RESERVED_SMEM_USED
	.align		4
.L_35:
        /*0020*/ 	.byte	0x01, 0x41
	.zero		2


	//----- nvinfo : EIATTR_SPARSE_MMA_MASK
	.align		4
        /*0024*/ 	.byte	0x03, 0x50
        /*0026*/ 	.short	0x0000


	//----- nvinfo : EIATTR_TCGEN05_1CTA_USED
	.align		4
        /*0028*/ 	.byte	0x01, 0x51
	.zero		2


	//----- nvinfo : EIATTR_MAXREG_COUNT
	.align		4
        /*002c*/ 	.byte	0x03, 0x1b
        /*002e*/ 	.short	0x00ff


	//----- nvinfo : EIATTR_NUM_BARRIERS
	.align		4
        /*0030*/ 	.byte	0x02, 0x4c
        /*0032*/ 	.byte	0x07
	.zero		1


	//----- nvinfo : EIATTR_EXTERNS
	.align		4
        /*0034*/ 	.byte	0x04, 0x0f
        /*0036*/ 	.short	(.L_37 - .L_36)


	//   ....[0]....
	.align		4
.L_36:
        /*0038*/ 	.word	index@(__assertfail)


	//----- nvinfo : EIATTR_MERCURY_ISA_VERSION
	.align		4
.L_37:
        /*003c*/ 	.byte	0x03, 0x5f
        /*003e*/ 	.short	0x0101


	//----- nvinfo : EIATTR_INT_WARP_WIDE_INSTR_OFFSETS
	.align		4
        /*0040*/ 	.byte	0x04, 0x31
        /*0042*/ 	.short	(.L_39 - .L_38)


	//   ....[0]....
.L_38:
        /*0044*/ 	.word	0x00001d50


	//   ....[1]....
        /*0048*/ 	.word	0x000035f0


	//   ....[2]....
        /*004c*/ 	.word	0x00003610


	//   ....[3]....
        /*0050*/ 	.word	0x00003640


	//   ....[4]....
        /*0054*/ 	.word	0x00003f80


	//   ....[5]....
        /*0058*/ 	.word	0x00003ff0


	//   ....[6]....
        /*005c*/ 	.word	0x000040e0


	//   ....[7]....
        /*0060*/ 	.word	0x00004160


	//   ....[8]....
        /*0064*/ 	.word	0x00004270


	//   ....[9]....
        /*0068*/ 	.word	0x00004300


	//   ....[10]....
        /*006c*/ 	.word	0x000044e0


	//   ....[11]....
        /*0070*/ 	.word	0x00004640


	//----- nvinfo : EIATTR_COOP_GROUP_MASK_REGIDS
	.align		4
.L_39:
        /*0074*/ 	.byte	0x04, 0x29
        /*0076*/ 	.short	(.L_41 - .L_40)


	//   ....[0]....
.L_40:
        /*0078*/ 	.word	0xffffffff


	//   ....[1]....
        /*007c*/ 	.word	0xffffffff


	//   ....[2]....
        /*0080*/ 	.word	0xffffffff


	//   ....[3]....
        /*0084*/ 	.word	0xffffffff


	//   ....[4]....
        /*0088*/ 	.word	0xffffffff


	//   ....[5]....
        /*008c*/ 	.word	0xffffffff


	//   ....[6]....
        /*0090*/ 	.word	0xffffffff


	//   ....[7]....
        /*0094*/ 	.word	0xffffffff


	//   ....[8]....
        /*0098*/ 	.word	0xffffffff


	//   ....[9]....
        /*009c*/ 	.word	0xffffffff


	//   ....[10]....
        /*00a0*/ 	.word	0xffffffff


	//   ....[11]....
        /*00a4*/ 	.word	0xffffffff


	//   ....[12]....
        /*00a8*/ 	.word	0xffffffff


	//----- nvinfo : EIATTR_COOP_GROUP_INSTR_OFFSETS
	.align		4
.L_41:
        /*00ac*/ 	.byte	0x04, 0x28
        /*00ae*/ 	.short	(.L_43 - .L_42)


	//   ....[0]....
.L_42:
        /*00b0*/ 	.word	0x00000090


	//   ....[1]....
        /*00b4*/ 	.word	0x000004a0


	//   ....[2]....
        /*00b8*/ 	.word	0x000005f0


	//   ....[3]....
        /*00bc*/ 	.word	0x00000790


	//   ....[4]....
        /*00c0*/ 	.word	0x00000890


	//   ....[5]....
        /*00c4*/ 	.word	0x00000a00


	//   ....[6]....
        /*00c8*/ 	.word	0x00000b60


	//   ....[7]....
        /*00cc*/ 	.word	0x00001c30


	//   ....[8]....
        /*00d0*/ 	.word	0x00002980


	//   ....[9]....
        /*00d4*/ 	.word	0x00002b90


	//   ....[10]....
        /*00d8*/ 	.word	0x00002bc0


	//   ....[11]....
        /*00dc*/ 	.word	0x000034d0


	//   ....[12]....
        /*00e0*/ 	.word	0x00003700


	//----- nvinfo : EIATTR_VRC_CTA_INIT_COUNT
	.align		4
.L_43:
        /*00e4*/ 	.byte	0x02, 0x4a
        /*00e6*/ 	.byte	0x80
	.zero		1


	//----- nvinfo : EIATTR_SYSCALL_OFFSETS
	.align		4
        /*00e8*/ 	.byte	0x04, 0x46
        /*00ea*/ 	.short	(.L_45 - .L_44)


	//   ....[0]....
.L_44:
        /*00ec*/ 	.word	0x00005150


	//   ....[1]....
        /*00f0*/ 	.word	0x00005240


	//   ....[2]....
        /*00f4*/ 	.word	0x00005d50


	//   ....[3]....
        /*00f8*/ 	.word	0x00007210


	//   ....[4]....
        /*00fc*/ 	.word	0x00008630


	//   ....[5]....
        /*0100*/ 	.word	0x00009a40


	//----- nvinfo : EIATTR_MBARRIER_INSTR_OFFSETS
	.align		4
.L_45:
        /*0104*/ 	.byte	0x04, 0x39
        /*0106*/ 	.short	(.L_47 - .L_46)


	//   ....[0]....
.L_46:
        /*0108*/ 	.word	0x00000580
        /*010c*/ 	.word	0x000000ff
        /*0110*/ 	.word	0x00000000
        /*0114*/ 	.short	0x0100
        /*0116*/ 	.byte	0x05
	.zero		1


	//   ....[1]....
        /*0118*/ 	.word	0x00000590
        /*011c*/ 	.word	0x000000ff
        /*0120*/ 	.word	0x00000018
        /*0124*/ 	.short	0x0100
        /*0126*/ 	.byte	0x05
	.zero		1


	//   ....[2]....
        /*0128*/ 	.word	0x000005a0
        /*012c*/ 	.word	0x000000ff
        /*0130*/ 	.word	0x00000008
        /*0134*/ 	.short	0x0100
        /*0136*/ 	.byte	0x05
	.zero		1


	//   ....[3]....
        /*0138*/ 	.word	0x000005b0
        /*013c*/ 	.word	0x000000ff
        /*0140*/ 	.word	0x00000020
        /*0144*/ 	.short	0x0100
        /*0146*/ 	.byte	0x05
	.zero		1


	//   ....[4]....
        /*0148*/ 	.word	0x000005c0
        /*014c*/ 	.word	0x000000ff
        /*0150*/ 	.word	0x00000010
        /*0154*/ 	.short	0x0100
        /*0156*/ 	.byte	0x05
	.zero		1


	//   ....[5]....
        /*0158*/ 	.word	0x000005d0
        /*015c*/ 	.word	0x000000ff
        /*0160*/ 	.word	0x00000028
        /*0164*/ 	.short	0x0100
        /*0166*/ 	.byte	0x05
	.zero		1


	//   ....[6]....
        /*0168*/ 	.word	0x00000700
        /*016c*/ 	.word	0x000000ff
        /*0170*/ 	.word	0x00000030
        /*0174*/ 	.short	0x0100
        /*0176*/ 	.byte	0x07
	.zero		1


	//   ....[7]....
        /*0178*/ 	.word	0x00000710
        /*017c*/ 	.word	0x000000ff
        /*0180*/ 	.word	0x00000050
        /*0184*/ 	.short	0x0100
        /*0186*/ 	.byte	0x07
	.zero		1


	//   ....[8]....
        /*0188*/ 	.word	0x00000720
        /*018c*/ 	.word	0x000000ff
        /*0190*/ 	.word	0x00000038
        /*0194*/ 	.short	0x0100
        /*0196*/ 	.byte	0x07
	.zero		1


	//   ....[9]....
        /*0198*/ 	.word	0x00000730
        /*019c*/ 	.word	0x000000ff
        /*01a0*/ 	.word	0x00000058
        /*01a4*/ 	.short	0x0100
        /*01a6*/ 	.byte	0x07
	.zero		1


	//   ....[10]....
        /*01a8*/ 	.word	0x00000740
        /*01ac*/ 	.word	0x000000ff
        /*01b0*/ 	.word	0x00000040
        /*01b4*/ 	.short	0x0100
        /*01b6*/ 	.byte	0x07
	.zero		1


	//   ....[11]....
        /*01b8*/ 	.word	0x00000750
        /*01bc*/ 	.word	0x000000ff
        /*01c0*/ 	.word	0x00000060
        /*01c4*/ 	.short	0x0100
        /*01c6*/ 	.byte	0x07
	.zero		1


	//   ....[12]....
        /*01c8*/ 	.word	0x00000760
        /*01cc*/ 	.word	0x000000ff
        /*01d0*/ 	.word	0x00000048
        /*01d4*/ 	.short	0x0100
        /*01d6*/ 	.byte	0x07
	.zero		1


	//   ....[13]....
        /*01d8*/ 	.word	0x00000770
        /*01dc*/ 	.word	0x000000ff
        /*01e0*/ 	.word	0x00000068
        /*01e4*/ 	.short	0x0100
        /*01e6*/ 	.byte	0x07
	.zero		1


	//   ....[14]....
        /*01e8*/ 	.word	0x00000860
        /*01ec*/ 	.word	0x000000ff
        /*01f0*/ 	.word	0x00000070
        /*01f4*/ 	.short	0x0100
        /*01f6*/ 	.byte	0x05
	.zero		1


	//   ....[15]....
        /*01f8*/ 	.word	0x00000870
        /*01fc*/ 	.word	0x000000ff
        /*0200*/ 	.word	0x00000078
        /*0204*/ 	.short	0x0100
        /*0206*/ 	.byte	0x05
	.zero		1


	//   ....[16]....
        /*0208*/ 	.word	0x000009b0
        /*020c*/ 	.word	0x000000ff
        /*0210*/ 	.word	0x00000080
        /*0214*/ 	.short	0x0100
        /*0216*/ 	.byte	0x05
	.zero		1


	//   ....[17]....
        /*0218*/ 	.word	0x000009c0
        /*021c*/ 	.word	0x000000ff
        /*0220*/ 	.word	0x00000090
        /*0224*/ 	.short	0x0100
        /*0226*/ 	.byte	0x05
	.zero		1


	//   ....[18]....
        /*0228*/ 	.word	0x000009d0
        /*022c*/ 	.word	0x000000ff
        /*0230*/ 	.word	0x00000088
        /*0234*/ 	.short	0x0100
        /*0236*/ 	.byte	0x05
	.zero		1


	//   ....[19]....
        /*0238*/ 	.word	0x000009e0
        /*023c*/ 	.word	0x000000ff
        /*0240*/ 	.word	0x00000098
        /*0244*/ 	.short	0x0100
        /*0246*/ 	.byte	0x05
	.zero		1


	//   ....[20]....
        /*0248*/ 	.word	0x00000b10
        /*024c*/ 	.word	0x000000ff
        /*0250*/ 	.word	0x000000a0
        /*0254*/ 	.short	0x0100
        /*0256*/ 	.byte	0x07
	.zero		1


	//   ....[21]....
        /*0258*/ 	.word	0x00000b20
        /*025c*/ 	.word	0x000000ff
        /*0260*/ 	.word	0x000000b0
        /*0264*/ 	.short	0x0100
        /*0266*/ 	.byte	0x07
	.zero		1


	//   ....[22]....
        /*0268*/ 	.word	0x00000b30
        /*026c*/ 	.word	0x000000ff
        /*0270*/ 	.word	0x000000a8
        /*0274*/ 	.short	0x0100
        /*0276*/ 	.byte	0x07
	.zero		1


	//   ....[23]....
        /*0278*/ 	.word	0x00000b40
        /*027c*/ 	.word	0x000000ff
        /*0280*/ 	.word	0x000000b8
        /*0284*/ 	.short	0x0100
        /*0286*/ 	.byte	0x07
	.zero		1


	//   ....[24]....
        /*0288*/ 	.word	0x00000c30
        /*028c*/ 	.word	0x000000ff
        /*0290*/ 	.word	0x000000c0
        /*0294*/ 	.short	0x0100
        /*0296*/ 	.byte	0x05
	.zero		1


	//   ....[25]....
        /*0298*/ 	.word	0x00000c40
        /*029c*/ 	.word	0x000000ff
        /*02a0*/ 	.word	0x000000d0
        /*02a4*/ 	.short	0x0100
        /*02a6*/ 	.byte	0x05
	.zero		1


	//   ....[26]....
        /*02a8*/ 	.word	0x00000c50
        /*02ac*/ 	.word	0x000000ff
        /*02b0*/ 	.word	0x000000c8
        /*02b4*/ 	.short	0x0100
        /*02b6*/ 	.byte	0x05
	.zero		1


	//   ....[27]....
        /*02b8*/ 	.word	0x00000c60
        /*02bc*/ 	.word	0x000000ff
        /*02c0*/ 	.word	0x000000d8
        /*02c4*/ 	.short	0x0100
        /*02c6*/ 	.byte	0x05
	.zero		1


	//   ....[28]....
        /*02c8*/ 	.word	0x00001520
        /*02cc*/ 	.word	0x00000003
        /*02d0*/ 	.word	0x000000d0
        /*02d4*/ 	.short	0x010a
        /*02d6*/ 	.byte	0xff
	.zero		1


	//   ....[29]....
        /*02d8*/ 	.word	0x00001550
        /*02dc*/ 	.word	0x00000003
        /*02e0*/ 	.word	0x000000c0
        /*02e4*/ 	.short	0x0101
        /*02e6*/ 	.byte	0xff
	.zero		1


	//   ....[30]....
        /*02e8*/ 	.word	0x00001620
        /*02ec*/ 	.word	0x000000ff
        /*02f0*/ 	.word	0x00000018
        /*02f4*/ 	.short	0x010a
        /*02f6*/ 	.byte	0x08
	.zero		1


	//   ....[31]....
        /*02f8*/ 	.word	0x000016c0
        /*02fc*/ 	.word	0x000000ff
        /*0300*/ 	.word	0x00000018
        /*0304*/ 	.short	0x010a
        /*0306*/ 	.byte	0x29
	.zero		1


	//   ....[32]....
        /*0308*/ 	.word	0x00001810
        /*030c*/ 	.word	0x000000ff
        /*0310*/ 	.word	0x00000018
        /*0314*/ 	.short	0x010a
        /*0316*/ 	.byte	0x08
	.zero		1


	//   ....[33]....
        /*0318*/ 	.word	0x00001940
        /*031c*/ 	.word	0x000000ff
        /*0320*/ 	.word	0x00000078
        /*0324*/ 	.short	0x0101
        /*0326*/ 	.byte	0x04
	.zero		1


	//   ....[34]....
        /*0328*/ 	.word	0x00001950
        /*032c*/ 	.word	0x000000ff
        /*0330*/ 	.word	0x00000018
        /*0334*/ 	.short	0x010a
        /*0336*/ 	.byte	0x08
	.zero		1


	//   ....[35]....
        /*0338*/ 	.word	0x000019d0
        /*033c*/ 	.word	0x000000ff
        /*0340*/ 	.word	0x00000018
        /*0344*/ 	.short	0x010a
        /*0346*/ 	.byte	0x11
	.zero		1


	//   ....[36]....
        /*0348*/ 	.word	0x00001b20
        /*034c*/ 	.word	0x000000ff
        /*0350*/ 	.word	0x00000018
        /*0354*/ 	.short	0x010a
        /*0356*/ 	.byte	0x08
	.zero		1


	//   ....[37]....
        /*0358*/ 	.word	0x00001c60
        /*035c*/ 	.word	0x00000002
        /*0360*/ 	.word	0x00000080
        /*0364*/ 	.short	0x010a
        /*0366*/ 	.byte	0xff
	.zero		1


	//   ....[38]....
        /*0368*/ 	.word	0x00001d20
        /*036c*/ 	.word	0x00000002
        /*0370*/ 	.word	0x00000000
        /*0374*/ 	.short	0x0101
        /*0376*/ 	.byte	0xff
	.zero		1


	//   ....[39]....
        /*0378*/ 	.word	0x00002280
        /*037c*/ 	.word	0x000000ff
        /*0380*/ 	.word	0x00000000
        /*0384*/ 	.short	0x010a
        /*0386*/ 	.byte	0x05
	.zero		1


	//   ....[40]....
        /*0388*/ 	.word	0x00002310
        /*038c*/ 	.word	0x000000ff
        /*0390*/ 	.word	0x00000000
        /*0394*/ 	.short	0x010a
        /*0396*/ 	.byte	0x05
	.zero		1


	//   ....[41]....
        /*0398*/ 	.word	0x000023b0
        /*039c*/ 	.word	0x00000000
        /*03a0*/ 	.word	0x00000000
        /*03a4*/ 	.short	0x010a
        /*03a6*/ 	.byte	0xff
	.zero		1


	//   ....[42]....
        /*03a8*/ 	.word	0x000024d0
        /*03ac*/ 	.word	0x00000000
        /*03b0*/ 	.word	0x000000c0
        /*03b4*/ 	.short	0x010a
        /*03b6*/ 	.byte	0xff
	.zero		1


	//   ....[43]....
        /*03b8*/ 	.word	0x00002530
        /*03bc*/ 	.word	0x00000004
        /*03c0*/ 	.word	0x00000000
        /*03c4*/ 	.short	0x0101
        /*03c6*/ 	.byte	0xff
	.zero		1


	//   ....[44]....
        /*03c8*/ 	.word	0x00002550
        /*03cc*/ 	.word	0x000000ff
        /*03d0*/ 	.word	0x00000090
        /*03d4*/ 	.short	0x010a
        /*03d6*/ 	.byte	0x05
	.zero		1


	//   ....[45]....
        /*03d8*/ 	.word	0x00002670
        /*03dc*/ 	.word	0x00000000
        /*03e0*/ 	.word	0x00000080
        /*03e4*/ 	.short	0x010a
        /*03e6*/ 	.byte	0xff
	.zero		1


	//   ....[46]....
        /*03e8*/ 	.word	0x00002780
        /*03ec*/ 	.word	0x00000000
        /*03f0*/ 	.word	0x00000000
        /*03f4*/ 	.short	0x0101
        /*03f6*/ 	.byte	0xff
	.zero		1


	//   ....[47]....
        /*03f8*/ 	.word	0x00002810
        /*03fc*/ 	.word	0x000000ff
        /*0400*/ 	.word	0x00000090
        /*0404*/ 	.short	0x0106
        /*0406*/ 	.byte	0x05
	.zero		1


	//   ....[48]....
        /*0408*/ 	.word	0x00002830
        /*040c*/ 	.word	0x000000ff
        /*0410*/ 	.word	0x00000090
        /*0414*/ 	.short	0x010a
        /*0416*/ 	.byte	0x05
	.zero		1


	//   ....[49]....
        /*0418*/ 	.word	0x000028c0
        /*041c*/ 	.word	0x000000ff
        /*0420*/ 	.word	0x00000090
        /*0424*/ 	.short	0x0106
        /*0426*/ 	.byte	0x04
	.zero		1


	//   ....[50]....
        /*0428*/ 	.word	0x00002900
        /*042c*/ 	.word	0x00000000
        /*0430*/ 	.word	0x00000090
        /*0434*/ 	.short	0x010a
        /*0436*/ 	.byte	0xff
	.zero		1


	//   ....[51]....
        /*0438*/ 	.word	0x00002e40
        /*043c*/ 	.word	0x00000000
        /*0440*/ 	.word	0x00000080
        /*0444*/ 	.short	0x010a
        /*0446*/ 	.byte	0xff
	.zero		1


	//   ....[52]....
        /*0448*/ 	.word	0x00002f50
        /*044c*/ 	.word	0x00000003
        /*0450*/ 	.word	0x00000000
        /*0454*/ 	.short	0x0101
        /*0456*/ 	.byte	0xff
	.zero		1


	//   ....[53]....
        /*0458*/ 	.word	0x00002f60
        /*045c*/ 	.word	0x000000ff
        /*0460*/ 	.word	0x00000000
        /*0464*/ 	.short	0x010a
        /*0466*/ 	.byte	0x06
	.zero		1


	//   ....[54]....
        /*0468*/ 	.word	0x00002f80
        /*046c*/ 	.word	0x000000ff
        /*0470*/ 	.word	0x000000b0
        /*0474*/ 	.short	0x010a
        /*0476*/ 	.byte	0x07
	.zero		1


	//   ....[55]....
        /*0478*/ 	.word	0x00003050
        /*047c*/ 	.word	0x000000ff
        /*0480*/ 	.word	0x00000000
        /*0484*/ 	.short	0x010a
        /*0486*/ 	.byte	0x06
	.zero		1


	//   ....[56]....
        /*0488*/ 	.word	0x00003180
        /*048c*/ 	.word	0x000000ff
        /*0490*/ 	.word	0x00000000
        /*0494*/ 	.short	0x010a
        /*0496*/ 	.byte	0x1a
	.zero		1


	//   ....[57]....
        /*0498*/ 	.word	0x00003420
        /*049c*/ 	.word	0x000000ff
        /*04a0*/ 	.word	0x00000000
        /*04a4*/ 	.short	0x010a
        /*04a6*/ 	.byte	0x06
	.zero		1


	//   ....[58]....
        /*04a8*/ 	.word	0x000034b0
        /*04ac*/ 	.word	0x000000ff
        /*04b0*/ 	.word	0x00000000
        /*04b4*/ 	.short	0x010a
        /*04b6*/ 	.byte	0x07
	.zero		1


	//   ....[59]....
        /*04b8*/ 	.word	0x00003930
        /*04bc*/ 	.word	0x00000000
        /*04c0*/ 	.word	0x00000080
        /*04c4*/ 	.short	0x010a
        /*04c6*/ 	.byte	0xff
	.zero		1


	//   ....[60]....
        /*04c8*/ 	.word	0x000039f0
        /*04cc*/ 	.word	0x00000000
        /*04d0*/ 	.word	0x00000000
        /*04d4*/ 	.short	0x0101
        /*04d6*/ 	.byte	0xff
	.zero		1


	//   ....[61]....
        /*04d8*/ 	.word	0x00003d10
        /*04dc*/ 	.word	0x000000ff
        /*04e0*/ 	.word	0x00000078
        /*04e4*/ 	.short	0x010a
        /*04e6*/ 	.byte	0x06
	.zero		1


	//   ....[62]....
        /*04e8*/ 	.word	0x00003f00
        /*04ec*/ 	.word	0x000000ff
        /*04f0*/ 	.word	0x00000050
        /*04f4*/ 	.short	0x010a
        /*04f6*/ 	.byte	0x06
	.zero		1


	//   ....[63]....
        /*04f8*/ 	.word	0x00004080
        /*04fc*/ 	.word	0x000000ff
        /*0500*/ 	.word	0x00000030
        /*0504*/ 	.short	0x010b
        /*0506*/ 	.byte	0x06
	.zero		1


	//   ....[64]....
        /*0508*/ 	.word	0x00004090
        /*050c*/ 	.word	0x000000ff
        /*0510*/ 	.word	0x00000000
        /*0514*/ 	.short	0x0101
        /*0516*/ 	.byte	0x08
	.zero		1


	//   ....[65]....
        /*0518*/ 	.word	0x000040b0
        /*051c*/ 	.word	0x000000ff
        /*0520*/ 	.word	0x00000058
        /*0524*/ 	.short	0x010a
        /*0526*/ 	.byte	0x06
	.zero		1


	//   ....[66]....
        /*0528*/ 	.word	0x00004210
        /*052c*/ 	.word	0x000000ff
        /*0530*/ 	.word	0x00000038
        /*0534*/ 	.short	0x010b
        /*0536*/ 	.byte	0x06
	.zero		1


	//   ....[67]....
        /*0538*/ 	.word	0x00004220
        /*053c*/ 	.word	0x000000ff
        /*0540*/ 	.word	0x00000000
        /*0544*/ 	.short	0x0101
        /*0546*/ 	.byte	0x08
	.zero		1


	//   ....[68]....
        /*0548*/ 	.word	0x00004230
        /*054c*/ 	.word	0x000000ff
        /*0550*/ 	.word	0x00000060
        /*0554*/ 	.short	0x010a
        /*0556*/ 	.byte	0x06
	.zero		1


	//   ....[69]....
        /*0558*/ 	.word	0x000043d0
        /*055c*/ 	.word	0x000000ff
        /*0560*/ 	.word	0x00000040
        /*0564*/ 	.short	0x010b
        /*0566*/ 	.byte	0x06
	.zero		1


	//   ....[70]....
        /*0568*/ 	.word	0x00004440
        /*056c*/ 	.word	0x000000ff
        /*0570*/ 	.word	0x00000000
        /*0574*/ 	.short	0x0101
        /*0576*/ 	.byte	0x08
	.zero		1


	//   ....[71]....
        /*0578*/ 	.word	0x00004470
        /*057c*/ 	.word	0x000000ff
        /*0580*/ 	.word	0x00000068
        /*0584*/ 	.short	0x010a
        /*0586*/ 	.byte	0x06
	.zero		1


	//   ....[72]....
        /*0588*/ 	.word	0x00004680
        /*058c*/ 	.word	0x000000ff
        /*0590*/ 	.word	0x00000048
        /*0594*/ 	.short	0x010b
        /*0596*/ 	.byte	0x06
	.zero		1


	//   ....[73]....
        /*0598*/ 	.word	0x000046a0
        /*059c*/ 	.word	0x000000ff
        /*05a0*/ 	.word	0x00000000
        /*05a4*/ 	.short	0x0101
        /*05a6*/ 	.byte	0x07
	.zero		1


	//   ....[74]....
        /*05a8*/ 	.word	0x000046d0
        /*05ac*/ 	.word	0x000000ff
        /*05b0*/ 	.word	0x00000050
        /*05b4*/ 	.short	0x010a
        /*05b6*/ 	.byte	0x06
	.zero		1


	//   ....[75]....
        /*05b8*/ 	.word	0x000046f0
        /*05bc*/ 	.word	0x000000ff
        /*05c0*/ 	.word	0x00000058
        /*05c4*/ 	.short	0x010a
        /*05c6*/ 	.byte	0x06
	.zero		1


	//   ....[76]....
        /*05c8*/ 	.word	0x00004710
        /*05cc*/ 	.word	0x000000ff
        /*05d0*/ 	.word	0x00000060
        /*05d4*/ 	.short	0x010a
        /*05d6*/ 	.byte	0x06
	.zero		1


	//   ....[77]....
        /*05d8*/ 	.word	0x00004750
        /*05dc*/ 	.word	0x00000000
        /*05e0*/ 	.word	0x00000068
        /*05e4*/ 	.short	0x010a
        /*05e6*/ 	.byte	0xff
	.zero		1


	//   ....[78]....
        /*05e8*/ 	.word	0x00004b10
        /*05ec*/ 	.word	0x00000000
        /*05f0*/ 	.word	0x00000080
        /*05f4*/ 	.short	0x010a
        /*05f6*/ 	.byte	0xff
	.zero		1


	//   ....[79]....
        /*05f8*/ 	.word	0x00004c20
        /*05fc*/ 	.word	0x00000000
        /*0600*/ 	.word	0x00000000
        /*0604*/ 	.short	0x0101
        /*0606*/ 	.byte	0xff
	.zero		1


	//   ....[80]....
        /*0608*/ 	.word	0x000057a0
        /*060c*/ 	.word	0x000000ff
        /*0610*/ 	.word	0x00000030
        /*0614*/ 	.short	0x010a
        /*0616*/ 	.byte	0x29
	.zero		1


	//   ....[81]....
        /*0618*/ 	.word	0x000058a0
        /*061c*/ 	.word	0x00000093
        /*0620*/ 	.word	0x000000a0
        /*0624*/ 	.short	0x010a
        /*0626*/ 	.byte	0xff
	.zero		1


	//   ....[82]....
        /*0628*/ 	.word	0x00005a60
        /*062c*/ 	.word	0x000000ff
        /*0630*/ 	.word	0x00000030
        /*0634*/ 	.short	0x010a
        /*0636*/ 	.byte	0x29
	.zero		1


	//   ....[83]....
        /*0638*/ 	.word	0x00005c30
        /*063c*/ 	.word	0x00000093
        /*0640*/ 	.word	0x000000a0
        /*0644*/ 	.short	0x010a
        /*0646*/ 	.byte	0xff
	.zero		1


	//   ....[84]....
        /*0648*/ 	.word	0x00006eb0
        /*064c*/ 	.word	0x00000000
        /*0650*/ 	.word	0x00000000
        /*0654*/ 	.short	0x0101
        /*0656*/ 	.byte	0xff
	.zero		1


	//   ....[85]....
        /*0658*/ 	.word	0x00006ec0
        /*065c*/ 	.word	0x00000003
        /*0660*/ 	.word	0x00000030
        /*0664*/ 	.short	0x010a
        /*0666*/ 	.byte	0xff
	.zero		1


	//   ....[86]....
        /*0668*/ 	.word	0x00006fa0
        /*066c*/ 	.word	0x00000003
        /*0670*/ 	.word	0x00000030
        /*0674*/ 	.short	0x010a
        /*0676*/ 	.byte	0xff
	.zero		1


	//   ....[87]....
        /*0678*/ 	.word	0x000082d0
        /*067c*/ 	.word	0x000000e8
        /*0680*/ 	.word	0x00000000
        /*0684*/ 	.short	0x0101
        /*0686*/ 	.byte	0xff
	.zero		1


	//   ....[88]....
        /*0688*/ 	.word	0x000082f0
        /*068c*/ 	.word	0x00000000
        /*0690*/ 	.word	0x00000030
        /*0694*/ 	.short	0x010a
        /*0696*/ 	.byte	0xff
	.zero		1


	//   ....[89]....
        /*0698*/ 	.word	0x000083c0
        /*069c*/ 	.word	0x00000000
        /*06a0*/ 	.word	0x00000030
        /*06a4*/ 	.short	0x010a
        /*06a6*/ 	.byte	0xff
	.zero		1


	//   ....[90]....
        /*06a8*/ 	.word	0x000096f0
        /*06ac*/ 	.word	0x00000048
        /*06b0*/ 	.word	0x00000000
        /*06b4*/ 	.short	0x0101
        /*06b6*/ 	.byte	0xff
	.zero		1


	//   ....[91]....
        /*06b8*/ 	.word	0x00009710
        /*06bc*/ 	.word	0x00000003
        /*06c0*/ 	.word	0x00000030
        /*06c4*/ 	.short	0x010a
        /*06c6*/ 	.byte	0xff
	.zero		1


	//   ....[92]....
        /*06c8*/ 	.word	0x000097e0
        /*06cc*/ 	.word	0x00000003
        /*06d0*/ 	.word	0x00000030
        /*06d4*/ 	.short	0x010a
        /*06d6*/ 	.byte	0xff
	.zero		1


	//   ....[93]....
        /*06d8*/ 	.word	0x00009ba0
        /*06dc*/ 	.word	0x000000ff
        /*06e0*/ 	.word	0x00000000
        /*06e4*/ 	.short	0x0101
        /*06e6*/ 	.byte	0x05
	.zero		1


	//   ....[94]....
        /*06e8*/ 	.word	0x0000ab60
        /*06ec*/ 	.word	0x00000000
        /*06f0*/ 	.word	0x00000000
        /*06f4*/ 	.short	0x0101
        /*06f6*/ 	.byte	0xff
	.zero		1


	//   ....[95]....
        /*06f8*/ 	.word	0x0000adf0
        /*06fc*/ 	.word	0x000000ff
        /*0700*/ 	.word	0x00000000
        /*0704*/ 	.short	0x0101
        /*0706*/ 	.byte	0x04
	.zero		1


	//   ....[96]....
        /*0708*/ 	.word	0x0000ae10
        /*070c*/ 	.word	0x00000003
        /*0710*/ 	.word	0x000000d0
        /*0714*/ 	.short	0x010a
        /*0716*/ 	.byte	0xff
	.zero		1


	//   ....[97]....
        /*0718*/ 	.word	0x0000ae70
        /*071c*/ 	.word	0x00000002
        /*0720*/ 	.word	0x00000018
        /*0724*/ 	.short	0x010a
        /*0726*/ 	.byte	0xff
	.zero		1


	//   ....[98]....
        /*0728*/ 	.word	0x0000aed0
        /*072c*/ 	.word	0x00000002
        /*0730*/ 	.word	0x00000018
        /*0734*/ 	.short	0x010a
        /*0736*/ 	.byte	0xff
	.zero		1


	//   ....[99]....
        /*0738*/ 	.word	0x0000af20
        /*073c*/ 	.word	0x00000002
        /*0740*/ 	.word	0x00000080
        /*0744*/ 	.short	0x010a
        /*0746*/ 	.byte	0xff
	.zero		1


	//   ....[100]....
        /*0748*/ 	.word	0x0000af80
        /*074c*/ 	.word	0x00000000
        /*0750*/ 	.word	0x00000000
        /*0754*/ 	.short	0x010a
        /*0756*/ 	.byte	0xff
	.zero		1


	//   ....[101]....
        /*0758*/ 	.word	0x0000afe0
        /*075c*/ 	.word	0x00000000
        /*0760*/ 	.word	0x00000000
        /*0764*/ 	.short	0x010a
        /*0766*/ 	.byte	0xff
	.zero		1


	//   ....[102]....
        /*0768*/ 	.word	0x0000b030
        /*076c*/ 	.word	0x00000000
        /*0770*/ 	.word	0x000000c0
        /*0774*/ 	.short	0x010a
        /*0776*/ 	.byte	0xff
	.zero		1


	//   ....[103]....
        /*0778*/ 	.word	0x0000b090
        /*077c*/ 	.word	0x00000000
        /*0780*/ 	.word	0x00000090
        /*0784*/ 	.short	0x010a
        /*0786*/ 	.byte	0xff
	.zero		1


	//   ....[104]....
        /*0788*/ 	.word	0x0000b0e0
        /*078c*/ 	.word	0x00000000
        /*0790*/ 	.word	0x00000080
        /*0794*/ 	.short	0x010a
        /*0796*/ 	.byte	0xff
	.zero		1


	//   ....[105]....
        /*0798*/ 	.word	0x0000b140
        /*079c*/ 	.word	0x00000000
        /*07a0*/ 	.word	0x00000090
        /*07a4*/ 	.short	0x010a
        /*07a6*/ 	.byte	0xff
	.zero		1


	//   ....[106]....
        /*07a8*/ 	.word	0x0000b190
        /*07ac*/ 	.word	0x00000000
        /*07b0*/ 	.word	0x00000080
        /*07b4*/ 	.short	0x010a
        /*07b6*/ 	.byte	0xff
	.zero		1


	//   ....[107]....
        /*07b8*/ 	.word	0x0000b1f0
        /*07bc*/ 	.word	0x00000003
        /*07c0*/ 	.word	0x000000b0
        /*07c4*/ 	.short	0x010a
        /*07c6*/ 	.byte	0xff
	.zero		1


	//   ....[108]....
        /*07c8*/ 	.word	0x0000b250
        /*07cc*/ 	.word	0x00000000
        /*07d0*/ 	.word	0x00000000
        /*07d4*/ 	.short	0x010a
        /*07d6*/ 	.byte	0xff
	.zero		1


	//   ....[109]....
        /*07d8*/ 	.word	0x0000b2b0
        /*07dc*/ 	.word	0x00000000
        /*07e0*/ 	.word	0x00000000
        /*07e4*/ 	.short	0x010a
        /*07e6*/ 	.byte	0xff
	.zero		1


	//   ....[110]....
        /*07e8*/ 	.word	0x0000b310
        /*07ec*/ 	.word	0x00000000
        /*07f0*/ 	.word	0x00000000
        /*07f4*/ 	.short	0x010a
        /*07f6*/ 	.byte	0xff
	.zero		1


	//   ....[111]....
        /*07f8*/ 	.word	0x0000b360
        /*07fc*/ 	.word	0x00000000
        /*0800*/ 	.word	0x00000080
        /*0804*/ 	.short	0x010a
        /*0806*/ 	.byte	0xff
	.zero		1


	//   ....[112]....
        /*0808*/ 	.word	0x0000b3c0
        /*080c*/ 	.word	0x00000000
        /*0810*/ 	.word	0x00000078
        /*0814*/ 	.short	0x010a
        /*0816*/ 	.byte	0xff
	.zero		1


	//   ....[113]....
        /*0818*/ 	.word	0x0000b420
        /*081c*/ 	.word	0x00000003
        /*0820*/ 	.word	0x00000050
        /*0824*/ 	.short	0x010a
        /*0826*/ 	.byte	0xff
	.zero		1


	//   ....[114]....
        /*0828*/ 	.word	0x0000b480
        /*082c*/ 	.word	0x00000003
        /*0830*/ 	.word	0x00000058
        /*0834*/ 	.short	0x010a
        /*0836*/ 	.byte	0xff
	.zero		1


	//   ....[115]....
        /*0838*/ 	.word	0x0000b4e0
        /*083c*/ 	.word	0x00000003
        /*0840*/ 	.word	0x00000060
        /*0844*/ 	.short	0x010a
        /*0846*/ 	.byte	0xff
	.zero		1


	//   ....[116]....
        /*0848*/ 	.word	0x0000b540
        /*084c*/ 	.word	0x00000003
        /*0850*/ 	.word	0x00000068
        /*0854*/ 	.short	0x010a
        /*0856*/ 	.byte	0xff
	.zero		1


	//   ....[117]....
        /*0858*/ 	.word	0x0000b5a0
        /*085c*/ 	.word	0x00000000
        /*0860*/ 	.word	0x00000050
        /*0864*/ 	.short	0x010a
        /*0866*/ 	.byte	0xff
	.zero		1


	//   ....[118]....
        /*0868*/ 	.word	0x0000b600
        /*086c*/ 	.word	0x00000000
        /*0870*/ 	.word	0x00000058
        /*0874*/ 	.short	0x010a
        /*0876*/ 	.byte	0xff
	.zero		1


	//   ....[119]....
        /*0878*/ 	.word	0x0000b660
        /*087c*/ 	.word	0x00000000
        /*0880*/ 	.word	0x00000060
        /*0884*/ 	.short	0x010a
        /*0886*/ 	.byte	0xff
	.zero		1


	//   ....[120]....
        /*0888*/ 	.word	0x0000b6b0
        /*088c*/ 	.word	0x00000000
        /*0890*/ 	.word	0x00000080
        /*0894*/ 	.short	0x010a
        /*0896*/ 	.byte	0xff
	.zero		1


	//   ....[121]....
        /*0898*/ 	.word	0x0000b710
        /*089c*/ 	.word	0x00000004
        /*08a0*/ 	.word	0x00000030
        /*08a4*/ 	.short	0x010a
        /*08a6*/ 	.byte	0xff
	.zero		1


	//   ....[122]....
        /*08a8*/ 	.word	0x0000b760
        /*08ac*/ 	.word	0x00000093
        /*08b0*/ 	.word	0x000000a0
        /*08b4*/ 	.short	0x010a
        /*08b6*/ 	.byte	0xff
	.zero		1


	//   ....[123]....
        /*08b8*/ 	.word	0x0000b7b0
        /*08bc*/ 	.word	0x00000003
        /*08c0*/ 	.word	0x00000030
        /*08c4*/ 	.short	0x010a
        /*08c6*/ 	.byte	0xff
	.zero		1


	//   ....[124]....
        /*08c8*/ 	.word	0x0000b800
        /*08cc*/ 	.word	0x00000000
        /*08d0*/ 	.word	0x00000030
        /*08d4*/ 	.short	0x010a
        /*08d6*/ 	.byte	0xff
	.zero		1


	//   ....[125]....
        /*08d8*/ 	.word	0x0000b850
        /*08dc*/ 	.word	0x00000003
        /*08e0*/ 	.word	0x00000030
        /*08e4*/ 	.short	0x010a
        /*08e6*/ 	.byte	0xff
	.zero		1


	//----- nvinfo : EIATTR_NUM_MBARRIERS
	.align		4
.L_47:
        /*08e8*/ 	.byte	0x03, 0x38
        /*08ea*/ 	.short	0x001c


	//----- nvinfo : EIATTR_EXIT_INSTR_OFFSETS
	.align		4
        /*08ec*/ 	.byte	0x04, 0x1c
        /*08ee*/ 	.short	(.L_49 - .L_48)


	//   ....[0]....
.L_48:
        /*08f0*/ 	.word	0x000023e0


	//   ....[1]....
        /*08f4*/ 	.word	0x000028d0


	//   ....[2]....
        /*08f8*/ 	.word	0x00002930


	//   ....[3]....
        /*08fc*/ 	.word	0x00003710


	//   ....[4]....
        /*0900*/ 	.word	0x00004780


	//   ....[5]....
        /*0904*/ 	.word	0x000047c0


	//   ....[6]....
        /*0908*/ 	.word	0x0000acf0


	//   ....[7]....
        /*090c*/ 	.word	0x0000ad60


	//   ....[8]....
        /*0910*/ 	.word	0x0000ad90


	//   ....[9]....
        /*0914*/ 	.word	0x0000ae00


	//----- nvinfo : EIATTR_MAX_THREADS
	.align		4
.L_49:
        /*0918*/ 	.byte	0x04, 0x05
        /*091a*/ 	.short	(.L_51 - .L_50)
.L_50:
        /*091c*/ 	.word	0x00000100
        /*0920*/ 	.word	0x00000001
        /*0924*/ 	.word	0x00000001


	//----- nvinfo : EIATTR_CRS_STACK_SIZE
	.align		4
.L_51:
        /*0928*/ 	.byte	0x04, 0x1e
        /*092a*/ 	.short	(.L_53 - .L_52)
.L_52:
        /*092c*/ 	.word	0x00000000


	//----- nvinfo : EIATTR_CBANK_PARAM_SIZE
	.align		4
.L_53:
        /*0930*/ 	.byte	0x03, 0x19
        /*0932*/ 	.short	0x0800


	//----- nvinfo : EIATTR_PARAM_CBANK
	.align		4
        /*0934*/ 	.byte	0x04, 0x0a
        /*0936*/ 	.short	(.L_55 - .L_54)
	.align		4
.L_54:
        /*0938*/ 	.word	index@(.nv.constant0._ZN7cutlass13device_kernelINS_4gemm6kernel13GemmUniversalIN4cute5tupleIJiiiiEEENS1_10collective13CollectiveMmaINS1_35MainloopSm100TmaUmmaWarpSpecializedILi3ELi2ELi2ENS5_IJNS4_1CILi1EEESB_SB_EEEEENS5_IJNSA_ILi128EEENSA_ILi256EEENSA_ILi64EEEEEENS_6half_tENS5_IJlSB_lEEESI_SJ_NS4_8TiledMMAINS4_8MMA_AtomIJNS4_20SM100_MMA_F16BF16_SSISI_SI_fLi128ELi256ELNS4_4UMMA5MajorE0ELSO_0ELNSN_7ScaleInE0ELSP_0EEEEEENS4_6LayoutISC_NS5_IJNSA_ILi0EEEST_ST_EEEEENS5_IJNS4_10UnderscoreESW_SW_EEEEENS4_13SM90_TMA_LOADENS4_14ComposedLayoutINS4_7SwizzleILi3ELi4ELi3EEENS4_18smem_ptr_flag_bitsILi16EEENSS_INS5_IJNSA_ILi8EEESG_EEENS5_IJSG_SB_EEEEEEEvNS4_8identityESZ_S19_vS1A_EENS_8epilogue10collective18CollectiveEpilogueINS1C_23Sm100TmaWarpSpecializedILi4ELi2ELi64ELb1ELb0EEEJSH_NS5_IJNSS_ISE_SB_EENSS_ISG_SB_EEEEESI_SJ_SI_SJ_NS1C_6fusion15FusionCallbacksIS1G_NS1K_23LinCombPerRowBiasEltActINS1C_6thread4ReLuESI_fSI_SI_fLi8ELNS_15FloatRoundStyleE2EEESH_S1J_JEEENS4_5SM1004TMEM4LOAD26SM100_TMEM_LOAD_32dp32b64xESZ_S19_NS4_39AutoVectorizingCopyWithAssumedAlignmentILi128EEENS4_14SM90_TMA_STOREES19_S1X_S1X_EEEvvEEEEvNT_6ParamsE)
        /*093c*/ 	.short	0x0380
        /*093e*/ 	.short	0x0800


	//----- nvinfo : EIATTR_SW_WAR
	.align		4
.L_55:
        /*0940*/ 	.byte	0x04, 0x36
        /*0942*/ 	.short	(.L_57 - .L_56)
.L_56:
        /*0944*/ 	.word	0x00000008
.L_57:


//--------------------- .nv.callgraph             --------------------------
	.section	.nv.callgraph,"",@"SHT_CUDA_CALLGRAPH"
	.align	4
	.sectionentsize	8
	.align		4
        /*0000*/ 	.word	0x00000000
	.align		4
        /*0004*/ 	.word	0xffffffff
	.align		4
        /*0008*/ 	.word	index@(_ZN7cutlass13device_kernelINS_4gemm6kernel13GemmUniversalIN4cute5tupleIJiiiiEEENS1_10collective13CollectiveMmaINS1_35MainloopSm100TmaUmmaWarpSpecializedILi3ELi2ELi2ENS5_IJNS4_1CILi1EEESB_SB_EEEEENS5_IJNSA_ILi128EEENSA_ILi256EEENSA_ILi64EEEEEENS_6half_tENS5_IJlSB_lEEESI_SJ_NS4_8TiledMMAINS4_8MMA_AtomIJNS4_20SM100_MMA_F16BF16_SSISI_SI_fLi128ELi256ELNS4_4UMMA5MajorE0ELSO_0ELNSN_7ScaleInE0ELSP_0EEEEEENS4_6LayoutISC_NS5_IJNSA_ILi0EEEST_ST_EEEEENS5_IJNS4_10UnderscoreESW_SW_EEEEENS4_13SM90_TMA_LOADENS4_14ComposedLayoutINS4_7SwizzleILi3ELi4ELi3EEENS4_18smem_ptr_flag_bitsILi16EEENSS_INS5_IJNSA_ILi8EEESG_EEENS5_IJSG_SB_EEEEEEEvNS4_8identityESZ_S19_vS1A_EENS_8epilogue10collective18CollectiveEpilogueINS1C_23Sm100TmaWarpSpecializedILi4ELi2ELi64ELb1ELb0EEEJSH_NS5_IJNSS_ISE_SB_EENSS_ISG_SB_EEEEESI_SJ_SI_SJ_NS1C_6fusion15FusionCallbacksIS1G_NS1K_23LinCombPerRowBiasEltActINS1C_6thread4ReLuESI_fSI_SI_fLi8ELNS_15FloatRoundStyleE2EEESH_S1J_JEEENS4_5SM1004TMEM4LOAD26SM100_TMEM_LOAD_32dp32b64xESZ_S19_NS4_39AutoVectorizingCopyWithAssumedAlignmentILi128EEENS4_14SM90_TMA_STOREES19_S1X_S1X_EEEvvEEEEvNT_6ParamsE)
	.align		4
        /*000c*/ 	.word	index@(__assertfail)
	.align		4
        /*0010*/ 	.word	0x00000000
	.align		4
        /*0014*/ 	.word	0xfffffffe
	.align		4
        /*0018*/ 	.word	0x00000000
	.align		4
        /*001c*/ 	.word	0xfffffffd
	.align		4
        /*0020*/ 	.word	0x00000000
	.align		4
        /*0024*/ 	.word	0xfffffffc


//--------------------- .nv.constant4             --------------------------
	.section	.nv.constant4,"a",@progbits
	.align	8
	.align		8
.nv.constant4:
        /*0000*/ 	.dword	__assertfail
	.align		8
        /*0008*/ 	.dword	__unnamed_1
	.align		8
        /*0010*/ 	.dword	__unnamed_2
	.align		8
        /*0018*/ 	.dword	_ZN39_INTERNAL_275e58fe_4_k_cu_89447e17_29474cuda3std3__45__cpo5beginE
	.align		8
        /*0020*/ 	.dword	_ZN39_INTERNAL_275e58fe_4_k_cu_89447e17_29474cuda3std3__45__cpo3endE
	.align		8
        /*0028*/ 	.dword	_ZN39_INTERNAL_275e58fe_4_k_cu_89447e17_29474cuda3std3__45__cpo6cbeginE
	.align		8
        /*0030*/ 	.dword	_ZN39_INTERNAL_275e58fe_4_k_cu_89447e17_29474cuda3std3__45__cpo4cendE
	.align		8
        /*0038*/ 	.dword	_ZN39_INTERNAL_275e58fe_4_k_cu_89447e17_29474cuda3std3__441_GLOBAL__N__275e58fe_4_k_cu_89447e17_29476ignoreE
	.align		8
        /*0040*/ 	.dword	_ZN39_INTERNAL_275e58fe_4_k_cu_89447e17_29474cuda3std3__419piecewise_constructE
	.align		8
        /*0048*/ 	.dword	_ZN39_INTERNAL_275e58fe_4_k_cu_89447e17_29474cuda3std3__48in_placeE
	.align		8
        /*0050*/ 	.dword	_ZN39_INTERNAL_275e58fe_4_k_cu_89447e17_29474cuda3std6ranges3__45__cpo4swapE
	.align		8
        /*0058*/ 	.dword	_ZN39_INTERNAL_275e58fe_4_k_cu_89447e17_29474cuda3std6ranges3__45__cpo9iter_moveE
	.align		8
        /*0060*/ 	.dword	_ZN39_INTERNAL_275e58fe_4_k_cu_89447e17_29474cute7productE
	.align		8
        /*0068*/ 	.dword	_ZN39_INTERNAL_275e58fe_4_k_cu_89447e17_29474cute1_E
	.align		8
        /*0070*/ 	.dword	$str$25
	.align		8
        /*0078*/ 	.dword	$str$26
	.align		8
        /*0080*/ 	.dword	$str$27
	.align		8
        /*0088*/ 	.dword	$str$28


//--------------------- .text._ZN7cutlass13device_kernelINS_4gemm6kernel13GemmUniversalIN4cute5tupleIJiiiiEEENS1_10collective13CollectiveMmaINS1_35MainloopSm100TmaUmmaWarpSpecializedILi3ELi2ELi2ENS5_IJNS4_1CILi1EEESB_SB_EEEEENS5_IJNSA_ILi128EEENSA_ILi256EEENSA_ILi64EEEEEENS_6half_tENS5_IJlSB_lEEESI_SJ_NS4_8TiledMMAINS4_8MMA_AtomIJNS4_20SM100_MMA_F16BF16_SSISI_SI_fLi128ELi256ELNS4_4UMMA5MajorE0ELSO_0ELNSN_7ScaleInE0ELSP_0EEEEEENS4_6LayoutISC_NS5_IJNSA_ILi0EEEST_ST_EEEEENS5_IJNS4_10UnderscoreESW_SW_EEEEENS4_13SM90_TMA_LOADENS4_14ComposedLayoutINS4_7SwizzleILi3ELi4ELi3EEENS4_18smem_ptr_flag_bitsILi16EEENSS_INS5_IJNSA_ILi8EEESG_EEENS5_IJSG_SB_EEEEEEEvNS4_8identityESZ_S19_vS1A_EENS_8epilogue10collective18CollectiveEpilogueINS1C_23Sm100TmaWarpSpecializedILi4ELi2ELi64ELb1ELb0EEEJSH_NS5_IJNSS_ISE_SB_EENSS_ISG_SB_EEEEESI_SJ_SI_SJ_NS1C_6fusion15FusionCallbacksIS1G_NS1K_23LinCombPerRowBiasEltActINS1C_6thread4ReLuESI_fSI_SI_fLi8ELNS_15FloatRoundStyleE2EEESH_S1J_JEEENS4_5SM1004TMEM4LOAD26SM100_TMEM_LOAD_32dp32b64xESZ_S19_NS4_39AutoVectorizingCopyWithAssumedAlignmentILi128EEENS4_14SM90_TMA_STOREES19_S1X_S1X_EEEvvEEEEvNT_6ParamsE --------------------------
	.section	.text._ZN7cutlass13device_kernelINS_4gemm6kernel13GemmUniversalIN4cute5tupleIJiiiiEEENS1_10collective13CollectiveMmaINS1_35MainloopSm100TmaUmmaWarpSpecializedILi3ELi2ELi2ENS5_IJNS4_1CILi1EEESB_SB_EEEEENS5_IJNSA_ILi128EEENSA_ILi256EEENSA_ILi64EEEEEENS_6half_tENS5_IJlSB_lEEESI_SJ_NS4_8TiledMMAINS4_8MMA_AtomIJNS4_20SM100_MMA_F16BF16_SSISI_SI_fLi128ELi256ELNS4_4UMMA5MajorE0ELSO_0ELNSN_7ScaleInE0ELSP_0EEEEEENS4_6LayoutISC_NS5_IJNSA_ILi0EEEST_ST_EEEEENS5_IJNS4_10UnderscoreESW_SW_EEEEENS4_13SM90_TMA_LOADENS4_14ComposedLayoutINS4_7SwizzleILi3ELi4ELi3EEENS4_18smem_ptr_flag_bitsILi16EEENSS_INS5_IJNSA_ILi8EEESG_EEENS5_IJSG_SB_EEEEEEEvNS4_8identityESZ_S19_vS1A_EENS_8epilogue10collective18CollectiveEpilogueINS1C_23Sm100TmaWarpSpecializedILi4ELi2ELi64ELb1ELb0EEEJSH_NS5_IJNSS_ISE_SB_EENSS_ISG_SB_EEEEESI_SJ_SI_SJ_NS1C_6fusion15FusionCallbacksIS1G_NS1K_23LinCombPerRowBiasEltActINS1C_6thread4ReLuESI_fSI_SI_fLi8ELNS_15FloatRoundStyleE2EEESH_S1J_JEEENS4_5SM1004TMEM4LOAD26SM100_TMEM_LOAD_32dp32b64xESZ_S19_NS4_39AutoVectorizingCopyWithAssumedAlignmentILi128EEENS4_14SM90_TMA_STOREES19_S1X_S1X_EEEvvEEEEvNT_6ParamsE,"ax",@progbits
	.align	128
.text._ZN7cutlass13device_kernelINS_4gemm6kernel13GemmUniversalIN4cute5tupleIJiiiiEEENS1_10collective13CollectiveMmaINS1_35MainloopSm100TmaUmmaWarpSpecializedILi3ELi2ELi2ENS5_IJNS4_1CILi1EEESB_SB_EEEEENS5_IJNSA_ILi128EEENSA_ILi256EEENSA_ILi64EEEEEENS_6half_tENS5_IJlSB_lEEESI_SJ_NS4_8TiledMMAINS4_8MMA_AtomIJNS4_20SM100_MMA_F16BF16_SSISI_SI_fLi128ELi256ELNS4_4UMMA5MajorE0ELSO_0ELNSN_7ScaleInE0ELSP_0EEEEEENS4_6LayoutISC_NS5_IJNSA_ILi0EEEST_ST_EEEEENS5_IJNS4_10UnderscoreESW_SW_EEEEENS4_13SM90_TMA_LOADENS4_14ComposedLayoutINS4_7SwizzleILi3ELi4ELi3EEENS4_18smem_ptr_flag_bitsILi16EEENSS_INS5_IJNSA_ILi8EEESG_EEENS5_IJSG_SB_EEEEEEEvNS4_8identityESZ_S19_vS1A_EENS_8epilogue10collective18CollectiveEpilogueINS1C_23Sm100TmaWarpSpecializedILi4ELi2ELi64ELb1ELb0EEEJSH_NS5_IJNSS_ISE_SB_EENSS_ISG_SB_EEEEESI_SJ_SI_SJ_NS1C_6fusion15FusionCallbacksIS1G_NS1K_23LinCombPerRowBiasEltActINS1C_6thread4ReLuESI_fSI_SI_fLi8ELNS_15FloatRoundStyleE2EEESH_S1J_JEEENS4_5SM1004TMEM4LOAD26SM100_TMEM_LOAD_32dp32b64xESZ_S19_NS4_39AutoVectorizingCopyWithAssumedAlignmentILi128EEENS4_14SM90_TMA_STOREES19_S1X_S1X_EEEvvEEEEvNT_6ParamsE:
        .type           _ZN7cutlass13device_kernelINS_4gemm6kernel13GemmUniversalIN4cute5tupleIJiiiiEEENS1_10collective13CollectiveMmaINS1_35MainloopSm100TmaUmmaWarpSpecializedILi3ELi2ELi2ENS5_IJNS4_1CILi1EEESB_SB_EEEEENS5_IJNSA_ILi128EEENSA_ILi256EEENSA_ILi64EEEEEENS_6half_tENS5_IJlSB_lEEESI_SJ_NS4_8TiledMMAINS4_8MMA_AtomIJNS4_20SM100_MMA_F16BF16_SSISI_SI_fLi128ELi256ELNS4_4UMMA5MajorE0ELSO_0ELNSN_7ScaleInE0ELSP_0EEEEEENS4_6LayoutISC_NS5_IJNSA_ILi0EEEST_ST_EEEEENS5_IJNS4_10UnderscoreESW_SW_EEEEENS4_13SM90_TMA_LOADENS4_14ComposedLayoutINS4_7SwizzleILi3ELi4ELi3EEENS4_18smem_ptr_flag_bitsILi16EEENSS_INS5_IJNSA_ILi8EEESG_EEENS5_IJSG_SB_EEEEEEEvNS4_8identityESZ_S19_vS1A_EENS_8epilogue10collective18CollectiveEpilogueINS1C_23Sm100TmaWarpSpecializedILi4ELi2ELi64ELb1ELb0EEEJSH_NS5_IJNSS_ISE_SB_EENSS_ISG_SB_EEEEESI_SJ_SI_SJ_NS1C_6fusion15FusionCallbacksIS1G_NS1K_23LinCombPerRowBiasEltActINS1C_6thread4ReLuESI_fSI_SI_fLi8ELNS_15FloatRoundStyleE2EEESH_S1J_JEEENS4_5SM1004TMEM4LOAD26SM100_TMEM_LOAD_32dp32b64xESZ_S19_NS4_39AutoVectorizingCopyWithAssumedAlignmentILi128EEENS4_14SM90_TMA_STOREES19_S1X_S1X_EEEvvEEEEvNT_6ParamsE,@function
        .size           _ZN7cutlass13device_kernelINS_4gemm6kernel13GemmUniversalIN4cute5tupleIJiiiiEEENS1_10collective13CollectiveMmaINS1_35MainloopSm100TmaUmmaWarpSpecializedILi3ELi2ELi2ENS5_IJNS4_1CILi1EEESB_SB_EEEEENS5_IJNSA_ILi128EEENSA_ILi256EEENSA_ILi64EEEEEENS_6half_tENS5_IJlSB_lEEESI_SJ_NS4_8TiledMMAINS4_8MMA_AtomIJNS4_20SM100_MMA_F16BF16_SSISI_SI_fLi128ELi256ELNS4_4UMMA5MajorE0ELSO_0ELNSN_7ScaleInE0ELSP_0EEEEEENS4_6LayoutISC_NS5_IJNSA_ILi0EEEST_ST_EEEEENS5_IJNS4_10UnderscoreESW_SW_EEEEENS4_13SM90_TMA_LOADENS4_14ComposedLayoutINS4_7SwizzleILi3ELi4ELi3EEENS4_18smem_ptr_flag_bitsILi16EEENSS_INS5_IJNSA_ILi8EEESG_EEENS5_IJSG_SB_EEEEEEEvNS4_8identityESZ_S19_vS1A_EENS_8epilogue10collective18CollectiveEpilogueINS1C_23Sm100TmaWarpSpecializedILi4ELi2ELi64ELb1ELb0EEEJSH_NS5_IJNSS_ISE_SB_EENSS_ISG_SB_EEEEESI_SJ_SI_SJ_NS1C_6fusion15FusionCallbacksIS1G_NS1K_23LinCombPerRowBiasEltActINS1C_6thread4ReLuESI_fSI_SI_fLi8ELNS_15FloatRoundStyleE2EEESH_S1J_JEEENS4_5SM1004TMEM4LOAD26SM100_TMEM_LOAD_32dp32b64xESZ_S19_NS4_39AutoVectorizingCopyWithAssumedAlignmentILi128EEENS4_14SM90_TMA_STOREES19_S1X_S1X_EEEvvEEEEvNT_6ParamsE,(.L_x_169 - _ZN7cutlass13device_kernelINS_4gemm6kernel13GemmUniversalIN4cute5tupleIJiiiiEEENS1_10collective13CollectiveMmaINS1_35MainloopSm100TmaUmmaWarpSpecializedILi3ELi2ELi2ENS5_IJNS4_1CILi1EEESB_SB_EEEEENS5_IJNSA_ILi128EEENSA_ILi256EEENSA_ILi64EEEEEENS_6half_tENS5_IJlSB_lEEESI_SJ_NS4_8TiledMMAINS4_8MMA_AtomIJNS4_20SM100_MMA_F16BF16_SSISI_SI_fLi128ELi256ELNS4_4UMMA5MajorE0ELSO_0ELNSN_7ScaleInE0ELSP_0EEEEEENS4_6LayoutISC_NS5_IJNSA_ILi0EEEST_ST_EEEEENS5_IJNS4_10UnderscoreESW_SW_EEEEENS4_13SM90_TMA_LOADENS4_14ComposedLayoutINS4_7SwizzleILi3ELi4ELi3EEENS4_18smem_ptr_flag_bitsILi16EEENSS_INS5_IJNSA_ILi8EEESG_EEENS5_IJSG_SB_EEEEEEEvNS4_8identityESZ_S19_vS1A_EENS_8epilogue10collective18CollectiveEpilogueINS1C_23Sm100TmaWarpSpecializedILi4ELi2ELi64ELb1ELb0EEEJSH_NS5_IJNSS_ISE_SB_EENSS_ISG_SB_EEEEESI_SJ_SI_SJ_NS1C_6fusion15FusionCallbacksIS1G_NS1K_23LinCombPerRowBiasEltActINS1C_6thread4ReLuESI_fSI_SI_fLi8ELNS_15FloatRoundStyleE2EEESH_S1J_JEEENS4_5SM1004TMEM4LOAD26SM100_TMEM_LOAD_32dp32b64xESZ_S19_NS4_39AutoVectorizingCopyWithAssumedAlignmentILi128EEENS4_14SM90_TMA_STOREES19_S1X_S1X_EEEvvEEEEvNT_6ParamsE)
        .other          _ZN7cutlass13device_kernelINS_4gemm6kernel13GemmUniversalIN4cute5tupleIJiiiiEEENS1_10collective13CollectiveMmaINS1_35MainloopSm100TmaUmmaWarpSpecializedILi3ELi2ELi2ENS5_IJNS4_1CILi1EEESB_SB_EEEEENS5_IJNSA_ILi128EEENSA_ILi256EEENSA_ILi64EEEEEENS_6half_tENS5_IJlSB_lEEESI_SJ_NS4_8TiledMMAINS4_8MMA_AtomIJNS4_20SM100_MMA_F16BF16_SSISI_SI_fLi128ELi256ELNS4_4UMMA5MajorE0ELSO_0ELNSN_7ScaleInE0ELSP_0EEEEEENS4_6LayoutISC_NS5_IJNSA_ILi0EEEST_ST_EEEEENS5_IJNS4_10UnderscoreESW_SW_EEEEENS4_13SM90_TMA_LOADENS4_14ComposedLayoutINS4_7SwizzleILi3ELi4ELi3EEENS4_18smem_ptr_flag_bitsILi16EEENSS_INS5_IJNSA_ILi8EEESG_EEENS5_IJSG_SB_EEEEEEEvNS4_8identityESZ_S19_vS1A_EENS_8epilogue10collective18CollectiveEpilogueINS1C_23Sm100TmaWarpSpecializedILi4ELi2ELi64ELb1ELb0EEEJSH_NS5_IJNSS_ISE_SB_EENSS_ISG_SB_EEEEESI_SJ_SI_SJ_NS1C_6fusion15FusionCallbacksIS1G_NS1K_23LinCombPerRowBiasEltActINS1C_6thread4ReLuESI_fSI_SI_fLi8ELNS_15FloatRoundStyleE2EEESH_S1J_JEEENS4_5SM1004TMEM4LOAD26SM100_TMEM_LOAD_32dp32b64xESZ_S19_NS4_39AutoVectorizingCopyWithAssumedAlignmentILi128EEENS4_14SM90_TMA_STOREES19_S1X_S1X_EEEvvEEEEvNT_6ParamsE,@"STO_CUDA_ENTRY STV_DEFAULT"
_ZN7cutlass13device_kernelINS_4gemm6kernel13GemmUniversalIN4cute5tupleIJiiiiEEENS1_10collective13CollectiveMmaINS1_35MainloopSm100TmaUmmaWarpSpecializedILi3ELi2ELi2ENS5_IJNS4_1CILi1EEESB_SB_EEEEENS5_IJNSA_ILi128EEENSA_ILi256EEENSA_ILi64EEEEEENS_6half_tENS5_IJlSB_lEEESI_SJ_NS4_8TiledMMAINS4_8MMA_AtomIJNS4_20SM100_MMA_F16BF16_SSISI_SI_fLi128ELi256ELNS4_4UMMA5MajorE0ELSO_0ELNSN_7ScaleInE0ELSP_0EEEEEENS4_6LayoutISC_NS5_IJNSA_ILi0EEEST_ST_EEEEENS5_IJNS4_10UnderscoreESW_SW_EEEEENS4_13SM90_TMA_LOADENS4_14ComposedLayoutINS4_7SwizzleILi3ELi4ELi3EEENS4_18smem_ptr_flag_bitsILi16EEENSS_INS5_IJNSA_ILi8EEESG_EEENS5_IJSG_SB_EEEEEEEvNS4_8identityESZ_S19_vS1A_EENS_8epilogue10collective18CollectiveEpilogueINS1C_23Sm100TmaWarpSpecializedILi4ELi2ELi64ELb1ELb0EEEJSH_NS5_IJNSS_ISE_SB_EENSS_ISG_SB_EEEEESI_SJ_SI_SJ_NS1C_6fusion15FusionCallbacksIS1G_NS1K_23LinCombPerRowBiasEltActINS1C_6thread4ReLuESI_fSI_SI_fLi8ELNS_15FloatRoundStyleE2EEESH_S1J_JEEENS4_5SM1004TMEM4LOAD26SM100_TMEM_LOAD_32dp32b64xESZ_S19_NS4_39AutoVectorizingCopyWithAssumedAlignmentILi128EEENS4_14SM90_TMA_STOREES19_S1X_S1X_EEEvvEEEEvNT_6ParamsE:
[----:B------:R-:W1:Y:S01]  /*0000*/  LDC R1, c[0x0][0x37c] ;  /* 0x0000df00ff017b82 */ /* 0x000e620000000800 */
[----:B------:R-:W2:Y:S01]  /*0010*/  S2R R209, SR_TID.X ;  /* 0x0000000000d17919 */ /* 0x000ea20000002100 */
[----:B------:R-:W3:Y:S01]  /*0020*/  LDCU.64 UR6, c[0x0][0x890] ;  /* 0x00011200ff0677ac */ /* 0x000ee20008000a00 */
[----:B------:R-:W-:Y:S02]  /*0030*/  PRMT R193, RZ, 0x7610, R193 ;  /* 0x00007610ffc17816 */ /* 0x000fe400000000c1 */
[----:B------:R-:W-:Y:S01]  /*0040*/  ELECT P5, URZ, PT ;  /* 0x0000000000ff782f */ /* 0x000fe200038a0000 */
[----:B------:R-:W4:Y:S01]  /*0050*/  LDCU.64 UR48, c[0x0][0x358] ;  /* 0x00006b00ff3077ac */ /* 0x000f220008000a00 */
[----:B---3--:R-:W-:-:S04]  /*0060*/  UISETP.NE.U32.AND UP0, UPT, UR6, URZ, UPT ;  /* 0x000000ff0600728c */ /* 0x008fc8000bf05070 */
[----:B------:R-:W-:Y:S01]  /*0070*/  UISETP.NE.AND.EX UP1, UPT, UR7, URZ, UPT, UP0 ;  /* 0x000000ff0700728c */ /* 0x000fe2000bf25300 */
[----:B--2---:R-:W-:-:S05]  /*0080*/  SHF.R.U32.HI R200, RZ, 0x5, R209 ;  /* 0x00000005ffc87819 */ /* 0x004fca00000116d1 */
[----:B------:R-:W2:Y:S02]  /*0090*/  SHFL.IDX PT, R0, R200, RZ, 0x1f ;  /* 0x00001fffc8007589 */ /* 0x000ea400000e0000 */
[----:B--2---:R-:W-:Y:S01]  /*00a0*/  R2UR UR6, R0 ;  /* 0x00000000000672ca */ /* 0x004fe200000e0000 */
[----:B-1--4-:R-:W-:Y:S05]  /*00b0*/  BRA.U UP1, `(.L_x_0) ;  /* 0x00000001012c7547 */ /* 0x012fea000b800000 */
[----:B------:R-:W1:Y:S02]  /*00c0*/  LDCU.64 UR4, c[0x0][0x888] ;  /* 0x00011100ff0477ac */ /* 0x000e640008000a00 */
[----:B-1----:R-:W-:-:S04]  /*00d0*/  UISETP.NE.U32.AND UP2, UPT, UR4, URZ, UPT ;  /* 0x000000ff0400728c */ /* 0x002fc8000bf45070 */
[----:B------:R-:W-:-:S09]  /*00e0*/  UISETP.NE.AND.EX UP2, UPT, UR5, URZ, UPT, UP2 ;  /* 0x000000ff0500728c */ /* 0x000fd2000bf45320 */
[----:B------:R-:W-:Y:S05]  /*00f0*/  BRA.U !UP2, `(.L_x_1) ;  /* 0x000000010a107547 */ /* 0x000fea000b800000 */
[----:B------:R-:W1:Y:S02]  /*0100*/  LDC.64 R2, c[0x0][0x888] ;  /* 0x00022200ff027b82 */ /* 0x000e640000000a00 */
[----:B-1----:R1:W5:Y:S01]  /*0110*/  LDG.E R145, desc[UR48][R2.64] ;  /* 0x0000003002917981 */ /* 0x002362000c1e1900 */
[----:B------:R-:W-:Y:S01]  /*0120*/  HFMA2 R193, -RZ, RZ, 0, 5.9604644775390625e-08 ;  /* 0x00000001ffc17431 */ /* 0x000fe200000001ff */
[----:B------:R-:W-:Y:S05]  /*0130*/  BRA `(.L_x_0) ;  /* 0x00000000000c7947 */ /* 0x000fea0003800000 */
.L_x_1:
[----:B------:R-:W1:Y:S01]  /*0140*/  LDCU UR4, c[0x0][0x880] ;  /* 0x00011000ff0477ac */ /* 0x000e620008000800 */
[----:B------:R-:W-:Y:S01]  /*0150*/  HFMA2 R193, -RZ, RZ, 0, 5.9604644775390625e-08 ;  /* 0x00000001ffc17431 */ /* 0x000fe200000001ff */
[----:B-1----:R-:W-:-:S07]  /*0160*/  MOV R145, UR4 ;  /* 0x0000000400917c02 */ /* 0x002fce0008000f00 */
.L_x_0:
[----:B------:R-:W2:Y:S02]  /*0170*/  LDCU.64 UR4, c[0x0][0x8b0] ;  /* 0x00011600ff0477ac */ /* 0x000ea40008000a00 */
[----:B--2---:R-:W-:-:S04]  /*0180*/  UISETP.NE.U32.AND UP2, UPT, UR4, URZ, UPT ;  /* 0x000000ff0400728c */ /* 0x004fc8000bf45070 */
[----:B------:R-:W-:-:S09]  /*0190*/  UISETP.NE.AND.EX UP2, UPT, UR5, URZ, UPT, UP2 ;  /* 0x000000ff0500728c */ /* 0x000fd2000bf45320 */
[----:B------:R-:W-:Y:S05]  /*01a0*/  BRA.U UP2, `(.L_x_2) ;  /* 0x0000000102247547 */ /* 0x000fea000b800000 */
[----:B------:R-:W2:Y:S02]  /*01b0*/  LDCU.64 UR4, c[0x0][0x8a8] ;  /* 0x00011500ff0477ac */ /* 0x000ea40008000a00 */
[----:B--2---:R-:W-:-:S04]  /*01c0*/  UISETP.NE.U32.AND UP2, UPT, UR4, URZ, UPT ;  /* 0x000000ff0400728c */ /* 0x004fc8000bf45070 */
[----:B------:R-:W-:-:S09]  /*01d0*/  UISETP.NE.AND.EX UP2, UPT, UR5, URZ, UPT, UP2 ;  /* 0x000000ff0500728c */ /* 0x000fd2000bf45320 */
[----:B------:R-:W-:Y:S05]  /*01e0*/  BRA.U !UP2, `(.L_x_3) ;  /* 0x000000010a0c7547 */ /* 0x000fea000b800000 */
[----:B-1----:R-:W1:Y:S02]  /*01f0*/  LDC.64 R2, c[0x0][0x8a8] ;  /* 0x00022a00ff027b82 */ /* 0x002e640000000a00 */
[----:B-1----:R2:W5:Y:S01]  /*0200*/  LDG.E R143, desc[UR48][R2.64] ;  /* 0x00000030028f7981 */ /* 0x002562000c1e1900 */
[----:B------:R-:W-:Y:S05]  /*0210*/  BRA `(.L_x_2) ;  /* 0x0000000000087947 */ /* 0x000fea0003800000 */
.L_x_3:
[----:B------:R-:W2:Y:S02]  /*0220*/  LDCU UR4, c[0x0][0x8a0] ;  /* 0x00011400ff0477ac */ /* 0x000ea40008000800 */
[----:B--2---:R-:W-:Y:S02]  /*0230*/  MOV R143, UR4 ;  /* 0x00000004008f7c02 */ /* 0x004fe40008000f00 */
.L_x_2:
[----:B------:R-:W-:Y:S01]  /*0240*/  IMAD.U32 R0, RZ, RZ, UR6 ;  /* 0x00000006ff007e24 */ /* 0x000fe2000f8e00ff */
[----:B------:R-:W-:Y:S04]  /*0250*/  BSSY.RECONVERGENT B0, `(.L_x_4) ;  /* 0x000000c000007945 */ /* 0x000fe80003800200 */
[C---:B------:R-:W-:Y:S02]  /*0260*/  ISETP.NE.OR P1, PT, R0.reuse, 0x1, !P5 ;  /* 0x000000010000780c */ /* 0x040fe40006f25670 */
[----:B------:R-:W-:-:S11]  /*0270*/  ISETP.NE.OR P0, PT, R0, 0x3, !P5 ;  /* 0x000000030000780c */ /* 0x000fd60006f05670 */
[----:B------:R-:W-:Y:S05]  /*0280*/  @P1 BRA `(.L_x_5) ;  /* 0x0000000000201947 */ /* 0x000fea0003800000 */
[----:B------:R-:W3:Y:S02]  /*0290*/  LDCU.64 UR4, c[0x0][0x348] ;  /* 0x00006900ff0477ac */ /* 0x000ee40008000a00 */
[----:B---3--:R-:W-:Y:S02]  /*02a0*/  UIADD3 UR8, UP3, UPT, UR4, 0x80, URZ ;  /* 0x0000008004087890 */ /* 0x008fe4000ff7e0ff */
[----:B------:R-:W-:Y:S02]  /*02b0*/  UIADD3 UR4, UP2, UPT, UR4, 0x180, URZ ;  /* 0x0000018004047890 */ /* 0x000fe4000ff5e0ff */
[----:B------:R-:W-:Y:S02]  /*02c0*/  UIADD3.X UR9, UPT, UPT, URZ, UR5, URZ, UP3, !UPT ;  /* 0x00000005ff097290 */ /* 0x000fe40009ffe4ff */
[----:B------:R-:W-:-:S07]  /*02d0*/  UIADD3.X UR5, UPT, UPT, URZ, UR5, URZ, UP2, !UPT ;  /* 0x00000005ff057290 */ /* 0x000fce00097fe4ff */
[----:B------:R3:W-:Y:S02]  /*02e0*/  UTMACCTL.PF [UR8] ;  /* 0x00000000080079b9 */ /* 0x0007e40008040000 */
[----:B------:R3:W-:Y:S02]  /*02f0*/  UTMACCTL.PF [UR4] ;  /* 0x00000000040079b9 */ /* 0x0007e40008040000 */
[----:B---3--:R-:W-:Y:S01]  /*0300*/  NOP ;  /* 0x0000000000007918 */ /* 0x008fe20000000000 */
.L_x_5:
[----:B------:R-:W-:Y:S05]  /*0310*/  BSYNC.RECONVERGENT B0 ;  /* 0x0000000000007941 */ /* 0x000fea0003800200 */
.L_x_4:
[----:B------:R-:W-:Y:S04]  /*0320*/  BSSY.RECONVERGENT B0, `(.L_x_6) ;  /* 0x000000a000007945 */ /* 0x000fe80003800200 */
        /* <DEDUP_REMOVED lines=9> */
.L_x_7:
[----:B------:R-:W-:Y:S05]  /*03c0*/  BSYNC.RECONVERGENT B0 ;  /* 0x0000000000007941 */ /* 0x000fea0003800200 */
.L_x_6:
[----:B------:R-:W3:Y:S01]  /*03d0*/  LDCU.64 UR4, c[0x0][0x888] ;  /* 0x00011100ff0477ac */ /* 0x000ee20008000a00 */
[----:B------:R-:W-:Y:S01]  /*03e0*/  PLOP3.LUT P0, PT, PT, PT, UP0, 0x80, 0x8 ;  /* 0x000000000008781c */ /* 0x000fe20003f0f008 */
[----:B------:R-:W-:-:S03]  /*03f0*/  UPLOP3.LUT UP3, UPT, UPT, UPT, UPT, 0x40, 0x4 ;  /* 0x000000000004789c */ /* 0x000fc60003f6e870 */
[----:B------:R-:W-:Y:S01]  /*0400*/  ISETP.NE.AND.EX P0, PT, RZ, UR7, PT, P0 ;  /* 0x00000007ff007c0c */ /* 0x000fe2000bf05300 */
[----:B---3--:R-:W-:-:S04]  /*0410*/  UISETP.NE.U32.AND UP2, UPT, UR4, URZ, UPT ;  /* 0x000000ff0400728c */ /* 0x008fc8000bf45070 */
[----:B------:R-:W-:-:S06]  /*0420*/  UISETP.NE.AND.EX UP2, UPT, UR5, URZ, UPT, UP2 ;  /* 0x000000ff0500728c */ /* 0x000fcc000bf45320 */
[----:B------:R-:W-:-:S13]  /*0430*/  PLOP3.LUT P1, PT, PT, PT, UP2, 0x80, 0x8 ;  /* 0x000000000008781c */ /* 0x000fda0003f2f028 */
[----:B------:R-:W-:Y:S05]  /*0440*/  @P1 BRA P0, `(.L_x_8) ;  /* 0x0000000000141947 */ /* 0x000fea0000000000 */
[----:B------:R-:W-:Y:S01]  /*0450*/  PLOP3.LUT P1, PT, PT, PT, UP1, 0x80, 0x8 ;  /* 0x000000000008781c */ /* 0x000fe20003f2f018 */
[----:B------:R-:W-:-:S12]  /*0460*/  UPLOP3.LUT UP3, UPT, UPT, UPT, UP2, 0x40, 0x4 ;  /* 0x000000000004789c */ /* 0x000fd80003f6e820 */
[----:B-----5:R-:W-:-:S13]  /*0470*/  @!P1 FSETP.EQ.AND P0, PT, R145, RZ, PT ;  /* 0x000000ff9100920b */ /* 0x020fda0003f02000 */
[----:B------:R-:W-:Y:S01]  /*0480*/  @!P1 VOTEU.ANY UP0, P0 ;  /* 0x0000000000ff9886 */ /* 0x000fe20000000100 */
[----:B------:R-:W-:-:S11]  /*0490*/  @!UP1 UPLOP3.LUT UP3, UPT, UPT, UPT, UP0, 0x80, 0x8 ;  /* 0x000000000008989c */ /* 0x000fd60003f6f000 */
.L_x_8:
[----:B-12---:R-:W1:Y:S01]  /*04a0*/  SHFL.IDX PT, R2, R200, RZ, 0x1f ;  /* 0x00001fffc8027589 */ /* 0x006e6200000e0000 */
[----:B------:R-:W-:-:S04]  /*04b0*/  UISETP.NE.AND UP0, UPT, UR6, 0x2, UPT ;  /* 0x000000020600788c */ /* 0x000fc8000bf05270 */
[----:B------:R-:W-:Y:S01]  /*04c0*/  USEL UR13, URZ, 0x1, UP0 ;  /* 0x00000001ff0d7887 */ /* 0x000fe20008000000 */
[----:B-1----:R-:W-:-:S13]  /*04d0*/  ISETP.NE.AND P0, PT, R2, RZ, PT ;  /* 0x000000ff0200720c */ /* 0x002fda0003f05270 */
[----:B------:R-:W-:Y:S05]  /*04e0*/  @P0 BRA `(.L_x_9) ;  /* 0x0000000000400947 */ /* 0x000fea0003800000 */
[----:B------:R-:W1:Y:S01]  /*04f0*/  S2UR UR5, SR_CgaCtaId ;  /* 0x00000000000579c3 */ /* 0x000e620000008800 */
[----:B------:R-:W-:Y:S01]  /*0500*/  UMOV UR7, 0x400 ;  /* 0x0000040000077882 */ /* 0x000fe20000000000 */
[----:B------:R-:W-:Y:S01]  /*0510*/  UMOV UR4, 0x1 ;  /* 0x0000000100047882 */ /* 0x000fe20000000000 */
[----:B------:R-:W-:Y:S01]  /*0520*/  ELECT P0, URZ, PT ;  /* 0x0000000000ff782f */ /* 0x000fe20003800000 */
[----:B------:R-:W-:-:S04]  /*0530*/  UIADD3 UR8, UPT, UPT, -UR4, 0x100000, URZ ;  /* 0x0010000004087890 */ /* 0x000fc8000fffe1ff */
[----:B------:R-:W-:Y:S02]  /*0540*/  USHF.L.U32 UR9, UR8, 0xb, URZ ;  /* 0x0000000b08097899 */ /* 0x000fe400080006ff */
[----:B------:R-:W-:Y:S02]  /*0550*/  USHF.L.U32 UR8, UR8, 0x1, URZ ;  /* 0x0000000108087899 */ /* 0x000fe400080006ff */
[----:B-1----:R-:W-:Y:S01]  /*0560*/  ULEA UR5, UR5, UR7, 0x18 ;  /* 0x0000000705057291 */ /* 0x002fe2000f8ec0ff */
[----:B------:R-:W1:Y:S11]  /*0570*/  FENCE.VIEW.ASYNC.S ;  /* 0x00000000000073c6 */ /* 0x000e760000000000 */
[----:B-1----:R1:W2:Y:S01]  /*0580*/  SYNCS.EXCH.64 URZ, [UR5], UR8 ;  /* 0x0000000805ff75b2 */ /* 0x0022a20008000100 */
[----:B------:R1:W3:Y:S01]  /*0590*/  SYNCS.EXCH.64 URZ, [UR5+0x18], UR8 ;  /* 0x0000180805ff75b2 */ /* 0x0002e20008000100 */
[----:B------:R1:W4:Y:S01]  /*05a0*/  SYNCS.EXCH.64 URZ, [UR5+0x8], UR8 ;  /* 0x0000080805ff75b2 */ /* 0x0003220008000100 */
[----:B------:R1:W1:Y:S01]  /*05b0*/  SYNCS.EXCH.64 URZ, [UR5+0x20], UR8 ;  /* 0x0000200805ff75b2 */ /* 0x0002620008000100 */
[----:B------:R1:W1:Y:S01]  /*05c0*/  SYNCS.EXCH.64 URZ, [UR5+0x10], UR8 ;  /* 0x0000100805ff75b2 */ /* 0x0002620008000100 */
[----:B------:R1:W1:Y:S01]  /*05d0*/  SYNCS.EXCH.64 URZ, [UR5+0x28], UR8 ;  /* 0x0000280805ff75b2 */ /* 0x0002620008000100 */
[----:B------:R-:W-:Y:S01]  /*05e0*/  NOP ;  /* 0x0000000000007918 */ /* 0x000fe20000000000 */
.L_x_9:
[----:B------:R-:W2:Y:S01]  /*05f0*/  SHFL.IDX PT, R2, R200, RZ, 0x1f ;  /* 0x00001fffc8027589 */ /* 0x000ea200000e0000 */
[----:B------:R-:W-:Y:S01]  /*0600*/  NOP ;  /* 0x0000000000007918 */ /* 0x000fe20000000000 */
[----:B--2---:R-:W-:-:S13]  /*0610*/  ISETP.NE.AND P0, PT, R2, 0x1, PT ;  /* 0x000000010200780c */ /* 0x004fda0003f05270 */
[----:B------:R-:W-:Y:S05]  /*0620*/  @P0 BRA `(.L_x_10) ;  /* 0x0000000000580947 */ /* 0x000fea0003800000 */
[----:B------:R-:W2:Y:S01]  /*0630*/  S2UR UR7, SR_CgaCtaId ;  /* 0x00000000000779c3 */ /* 0x000ea20000008800 */
[----:B-1----:R-:W-:Y:S01]  /*0640*/  UMOV UR8, 0x400 ;  /* 0x0000040000087882 */ /* 0x002fe20000000000 */
[----:B------:R-:W-:Y:S01]  /*0650*/  UMOV UR5, 0x20 ;  /* 0x0000002000057882 */ /* 0x000fe20000000000 */
[----:B------:R-:W-:Y:S01]  /*0660*/  UMOV UR4, 0x80 ;  /* 0x0000008000047882 */ /* 0x000fe20000000000 */
[----:B------:R-:W-:Y:S01]  /*0670*/  ELECT P0, URZ, PT ;  /* 0x0000000000ff782f */ /* 0x000fe20003800000 */
[----:B--2---:R-:W-:Y:S02]  /*0680*/  ULEA UR7, UR7, UR8, 0x18 ;  /* 0x0000000807077291 */ /* 0x004fe4000f8ec0ff */
[----:B------:R-:W-:-:S04]  /*0690*/  UIADD3 UR8, UPT, UPT, -UR5, 0x100000, URZ ;  /* 0x0010000005087890 */ /* 0x000fc8000fffe1ff */
[----:B------:R-:W-:Y:S02]  /*06a0*/  USHF.L.U32 UR9, UR8, 0xb, URZ ;  /* 0x0000000b08097899 */ /* 0x000fe400080006ff */
[----:B------:R-:W-:Y:S02]  /*06b0*/  USHF.L.U32 UR8, UR8, 0x1, URZ ;  /* 0x0000000108087899 */ /* 0x000fe400080006ff */
[----:B------:R-:W-:-:S04]  /*06c0*/  UIADD3 UR4, UPT, UPT, -UR4, 0x100000, URZ ;  /* 0x0010000004047890 */ /* 0x000fc8000fffe1ff */
[----:B------:R-:W-:Y:S02]  /*06d0*/  USHF.L.U32 UR5, UR4, 0xb, URZ ;  /* 0x0000000b04057899 */ /* 0x000fe400080006ff */
[----:B------:R-:W-:Y:S01]  /*06e0*/  USHF.L.U32 UR4, UR4, 0x1, URZ ;  /* 0x0000000104047899 */ /* 0x000fe200080006ff */
[----:B------:R-:W1:Y:S03]  /*06f0*/  FENCE.VIEW.ASYNC.S ;  /* 0x00000000000073c6 */ /* 0x000e660000000000 */
[----:B-1----:R2:W1:Y:S08]  /*0700*/  SYNCS.EXCH.64 URZ, [UR7+0x30], UR8 ;  /* 0x0000300807ff75b2 */ /* 0x0024700008000100 */
[----:B------:R2:W1:Y:S01]  /*0710*/  SYNCS.EXCH.64 URZ, [UR7+0x50], UR4 ;  /* 0x0000500407ff75b2 */ /* 0x0004620008000100 */
[----:B------:R2:W1:Y:S01]  /*0720*/  SYNCS.EXCH.64 URZ, [UR7+0x38], UR8 ;  /* 0x0000380807ff75b2 */ /* 0x0004620008000100 */
[----:B------:R2:W1:Y:S01]  /*0730*/  SYNCS.EXCH.64 URZ, [UR7+0x58], UR4 ;  /* 0x0000580407ff75b2 */ /* 0x0004620008000100 */
[----:B------:R2:W1:Y:S01]  /*0740*/  SYNCS.EXCH.64 URZ, [UR7+0x40], UR8 ;  /* 0x0000400807ff75b2 */ /* 0x0004620008000100 */
[----:B------:R2:W1:Y:S01]  /*0750*/  SYNCS.EXCH.64 URZ, [UR7+0x60], UR4 ;  /* 0x0000600407ff75b2 */ /* 0x0004620008000100 */
[----:B------:R2:W1:Y:S01]  /*0760*/  SYNCS.EXCH.64 URZ, [UR7+0x48], UR8 ;  /* 0x0000480807ff75b2 */ /* 0x0004620008000100 */
[----:B------:R2:W1:Y:S02]  /*0770*/  SYNCS.EXCH.64 URZ, [UR7+0x68], UR4 ;  /* 0x0000680407ff75b2 */ /* 0x0004640008000100 */
[----:B--2---:R-:W-:Y:S01]  /*0780*/  NOP ;  /* 0x0000000000007918 */ /* 0x004fe20000000000 */
.L_x_10:
[----:B------:R-:W2:Y:S01]  /*0790*/  SHFL.IDX PT, R2, R200, RZ, 0x1f ;  /* 0x00001fffc8027589 */ /* 0x000ea200000e0000 */
[----:B------:R-:W-:Y:S01]  /*07a0*/  NOP ;  /* 0x0000000000007918 */ /* 0x000fe20000000000 */
[----:B--2---:R-:W-:-:S13]  /*07b0*/  ISETP.NE.AND P0, PT, R2, 0x3, PT ;  /* 0x000000030200780c */ /* 0x004fda0003f05270 */
[----:B------:R-:W-:Y:S05]  /*07c0*/  @P0 BRA `(.L_x_11) ;  /* 0x0000000000300947 */ /* 0x000fea0003800000 */
[----:B-1----:R-:W1:Y:S01]  /*07d0*/  S2UR UR5, SR_CgaCtaId ;  /* 0x00000000000579c3 */ /* 0x002e620000008800 */
        /* <DEDUP_REMOVED lines=8> */
[----:B-1----:R2:W1:Y:S01]  /*0860*/  SYNCS.EXCH.64 URZ, [UR5+0x70], UR8 ;  /* 0x0000700805ff75b2 */ /* 0x0024620008000100 */
[----:B------:R2:W1:Y:S02]  /*0870*/  SYNCS.EXCH.64 URZ, [UR5+0x78], UR8 ;  /* 0x0000780805ff75b2 */ /* 0x0004640008000100 */
[----:B--2---:R-:W-:Y:S01]  /*0880*/  NOP ;  /* 0x0000000000007918 */ /* 0x004fe20000000000 */
.L_x_11:
[----:B------:R-:W2:Y:S01]  /*0890*/  SHFL.IDX PT, R2, R200, RZ, 0x1f ;  /* 0x00001fffc8027589 */ /* 0x000ea200000e0000 */
[----:B------:R-:W-:Y:S01]  /*08a0*/  NOP ;  /* 0x0000000000007918 */ /* 0x000fe20000000000 */
[----:B--2---:R-:W-:-:S13]  /*08b0*/  ISETP.NE.AND P0, PT, R2, 0x4, PT ;  /* 0x000000040200780c */ /* 0x004fda0003f05270 */
[----:B------:R-:W-:Y:S05]  /*08c0*/  @P0 BRA `(.L_x_12) ;  /* 0x00000000004c0947 */ /* 0x000fea0003800000 */
[----:B-1----:R-:W1:Y:S01]  /*08d0*/  S2UR UR5, SR_CgaCtaId ;  /* 0x00000000000579c3 */ /* 0x002e620000008800 */
[----:B------:R-:W-:Y:S01]  /*08e0*/  UMOV UR8, 0xe0 ;  /* 0x000000e000087882 */ /* 0x000fe20000000000 */
[----:B------:R-:W-:Y:S01]  /*08f0*/  UMOV UR7, 0x400 ;  /* 0x0000040000077882 */ /* 0x000fe20000000000 */
[----:B------:R-:W-:Y:S01]  /*0900*/  USEL UR8, UR8, 0x100, UP3 ;  /* 0x0000010008087887 */ /* 0x000fe20009800000 */
[----:B------:R-:W-:Y:S01]  /*0910*/  UMOV UR4, 0x1 ;  /* 0x0000000100047882 */ /* 0x000fe20000000000 */
[----:B------:R-:W-:Y:S01]  /*0920*/  ELECT P0, URZ, PT ;  /* 0x0000000000ff782f */ /* 0x000fe20003800000 */
[----:B------:R-:W-:-:S04]  /*0930*/  UIADD3 UR10, UPT, UPT, -UR4, 0x100000, URZ ;  /* 0x00100000040a7890 */ /* 0x000fc8000fffe1ff */
[----:B------:R-:W-:Y:S02]  /*0940*/  USHF.L.U32 UR11, UR10, 0xb, URZ ;  /* 0x0000000b0a0b7899 */ /* 0x000fe400080006ff */
[----:B------:R-:W-:Y:S02]  /*0950*/  USHF.L.U32 UR10, UR10, 0x1, URZ ;  /* 0x000000010a0a7899 */ /* 0x000fe400080006ff */
[----:B------:R-:W-:-:S04]  /*0960*/  UIADD3 UR8, UPT, UPT, -UR8, 0x100000, URZ ;  /* 0x0010000008087890 */ /* 0x000fc8000fffe1ff */
[----:B------:R-:W-:Y:S02]  /*0970*/  USHF.L.U32 UR9, UR8, 0xb, URZ ;  /* 0x0000000b08097899 */ /* 0x000fe400080006ff */
[----:B------:R-:W-:Y:S02]  /*0980*/  USHF.L.U32 UR8, UR8, 0x1, URZ ;  /* 0x0000000108087899 */ /* 0x000fe400080006ff */
[----:B-1----:R-:W-:Y:S01]  /*0990*/  ULEA UR5, UR5, UR7, 0x18 ;  /* 0x0000000705057291 */ /* 0x002fe2000f8ec0ff */
[----:B------:R-:W1:Y:S11]  /*09a0*/  FENCE.VIEW.ASYNC.S ;  /* 0x00000000000073c6 */ /* 0x000e760000000000 */
[----:B-1----:R2:W1:Y:S01]  /*09b0*/  SYNCS.EXCH.64 URZ, [UR5+0x80], UR10 ;  /* 0x0000800a05ff75b2 */ /* 0x0024620008000100 */
[----:B------:R2:W1:Y:S01]  /*09c0*/  SYNCS.EXCH.64 URZ, [UR5+0x90], UR8 ;  /* 0x0000900805ff75b2 */ /* 0x0004620008000100 */
[----:B------:R2:W1:Y:S01]  /*09d0*/  SYNCS.EXCH.64 URZ, [UR5+0x88], UR10 ;  /* 0x0000880a05ff75b2 */ /* 0x0004620008000100 */
[----:B------:R2:W1:Y:S02]  /*09e0*/  SYNCS.EXCH.64 URZ, [UR5+0x98], UR8 ;  /* 0x0000980805ff75b2 */ /* 0x0004640008000100 */
[----:B--2---:R-:W-:Y:S01]  /*09f0*/  NOP ;  /* 0x0000000000007918 */ /* 0x004fe20000000000 */
.L_x_12:
        /* <DEDUP_REMOVED lines=20> */
[----:B------:R2:W1:Y:S02]  /*0b40*/  SYNCS.EXCH.64 URZ, [UR7+0xb8], UR4 ;  /* 0x0000b80407ff75b2 */ /* 0x0004640008000100 */
[----:B--2---:R-:W-:Y:S01]  /*0b50*/  NOP ;  /* 0x0000000000007918 */ /* 0x004fe20000000000 */
.L_x_13:
        /* <DEDUP_REMOVED lines=18> */
.L_x_14:
[----:B-1----:R-:W1:Y:S01]  /*0c80*/  S2UR UR5, SR_CTAID.X ;  /* 0x00000000000579c3 */ /* 0x002e620000002500 */
[----:B------:R-:W-:-:S05]  /*0c90*/  CS2R.32 R192, SR_CgaSize ;  /* 0x0000000000c07805 */ /* 0x000fca0000008a00 */
[----:B------:R-:W-:-:S05]  /*0ca0*/  IMAD R192, R192, -0xa0, RZ ;  /* 0xffffff60c0c07824 */ /* 0x000fca00078e02ff */
[----:B------:R-:W-:-:S14]  /*0cb0*/  R2UR UR8, R192 ;  /* 0x00000000c00872ca */ /* 0x000fdc00000e0000 */
[----:B------:R-:W2:Y:S01]  /*0cc0*/  LDCU UR8, c[0x0][UR8+0x2b0] ;  /* 0x00005600080877ac */ /* 0x000ea20008000800 */
[----:B------:R-:W-:Y:S01]  /*0cd0*/  NOP ;  /* 0x0000000000007918 */ /* 0x000fe20000000000 */
[----:B------:R-:W-:-:S05]  /*0ce0*/  CS2R.32 R192, SR_CgaSize ;  /* 0x0000000000c07805 */ /* 0x000fca0000008a00 */
[----:B------:R-:W-:-:S05]  /*0cf0*/  IMAD R192, R192, -0xa0, RZ ;  /* 0xffffff60c0c07824 */ /* 0x000fca00078e02ff */
[----:B------:R-:W-:-:S14]  /*0d00*/  R2UR UR7, R192 ;  /* 0x00000000c00772ca */ /* 0x000fdc00000e0000 */
[----:B------:R-:W3:Y:S01]  /*0d10*/  LDCU UR7, c[0x0][UR7+0x2b4] ;  /* 0x00005680070777ac */ /* 0x000ee20008000800 */
[----:B------:R-:W4:Y:S08]  /*0d20*/  S2UR UR4, SR_CTAID.Y ;  /* 0x00000000000479c3 */ /* 0x000f300000002600 */
[----:B------:R-:W3:Y:S01]  /*0d30*/  LDC R9, c[0x0][0xb24] ;  /* 0x0002c900ff097b82 */ /* 0x000ee20000000800 */
[----:B-1----:R-:W-:-:S02]  /*0d40*/  I2FP.F32.U32 R4, UR5 ;  /* 0x0000000500047c45 */ /* 0x002fc40008201000 */
[----:B------:R-:W-:-:S05]  /*0d50*/  CS2R.32 R5, SR_CgaSize ;  /* 0x0000000000057805 */ /* 0x000fca0000008a00 */
[----:B------:R-:W-:-:S06]  /*0d60*/  IMAD R5, R5, -0xa0, RZ ;  /* 0xffffff6005057824 */ /* 0x000fcc00078e02ff */
[----:B------:R-:W1:Y:S01]  /*0d70*/  LDC R5, c[0x0][R5+0x2a0] ;  /* 0x0000a80005057b82 */ /* 0x000e620000000800 */
[----:B------:R-:W-:Y:S01]  /*0d80*/  MOV R21, UR5 ;  /* 0x0000000500157c02 */ /* 0x000fe20008000f00 */
[----:B--2---:R-:W-:Y:S01]  /*0d90*/  FMUL R4, R4, UR8 ;  /* 0x0000000804047c20 */ /* 0x004fe20008400000 */
[----:B----4-:R-:W-:Y:S02]  /*0da0*/  I2FP.F32.U32 R2, UR4 ;  /* 0x0000000400027c45 */ /* 0x010fe40008201000 */
[----:B------:R-:W-:-:S05]  /*0db0*/  CS2R.32 R3, SR_CgaSize ;  /* 0x0000000000037805 */ /* 0x000fca0000008a00 */
[----:B------:R-:W-:-:S06]  /*0dc0*/  IMAD R3, R3, -0xa0, RZ ;  /* 0xffffff6003037824 */ /* 0x000fcc00078e02ff */
[----:B------:R-:W2:Y:S01]  /*0dd0*/  LDC R3, c[0x0][R3+0x2a4] ;  /* 0x0000a90003037b82 */ /* 0x000ea20000000800 */
[----:B------:R-:W4:Y:S01]  /*0de0*/  F2I.U32.TRUNC.NTZ R192, R4 ;  /* 0x0000000400c07305 */ /* 0x000f22000020f000 */
[----:B------:R-:W-:Y:S01]  /*0df0*/  MOV R20, UR4 ;  /* 0x0000000400147c02 */ /* 0x000fe20008000f00 */
[----:B---3--:R-:W-:-:S05]  /*0e00*/  FMUL R2, R2, UR7 ;  /* 0x0000000702027c20 */ /* 0x008fca0008400000 */
[----:B------:R-:W-:Y:S01]  /*0e10*/  BAR.SYNC.DEFER_BLOCKING 0x0 ;  /* 0x0000000000007b1d */ /* 0x000fe20000010000 */
[----:B------:R-:W-:-:S05]  /*0e20*/  ISETP.GE.AND P0, PT, R9, 0x1, PT ;  /* 0x000000010900780c */ /* 0x000fca0003f06270 */
[----:B------:R-:W3:Y:S02]  /*0e30*/  F2I.U32.TRUNC.NTZ R180, R2 ;  /* 0x0000000200b47305 */ /* 0x000ee4000020f000 */
[----:B------:R-:W2:Y:S01]  /*0e40*/  S2UR UR44, SR_CTAID.Z ;  /* 0x00000000002c79c3 */ /* 0x000ea20000002700 */
[----:B----4-:R-:W-:-:S05]  /*0e50*/  IADD3 R192, PT, PT, -R192, RZ, RZ ;  /* 0x000000ffc0c07210 */ /* 0x010fca0007ffe1ff */
[----:B-1----:R-:W-:Y:S01]  /*0e60*/  IMAD R192, R5, R192, UR5 ;  /* 0x0000000505c07e24 */ /* 0x002fe2000f8e02c0 */
[----:B---3--:R-:W-:-:S05]  /*0e70*/  IADD3 R180, PT, PT, -R180, RZ, RZ ;  /* 0x000000ffb4b47210 */ /* 0x008fca0007ffe1ff */
[----:B--2---:R-:W-:Y:S01]  /*0e80*/  IMAD R180, R3, R180, UR4 ;  /* 0x0000000403b47e24 */ /* 0x004fe2000f8e02b4 */
[----:B------:R-:W-:Y:S06]  /*0e90*/  @!P0 BRA `(.L_x_15) ;  /* 0x0000000000b88947 */ /* 0x000fec0003800000 */
[----:B------:R-:W1:Y:S01]  /*0ea0*/  LDC.64 R4, c[0x0][0xb18] ;  /* 0x0002c600ff047b82 */ /* 0x000e620000000a00 */
[----:B------:R-:W-:-:S07]  /*0eb0*/  ISETP.NE.AND P0, PT, R9, 0x1, PT ;  /* 0x000000010900780c */ /* 0x000fce0003f05270 */
[----:B------:R-:W2:Y:S08]  /*0ec0*/  LDC R10, c[0x0][0xb0c] ;  /* 0x0002c300ff0a7b82 */ /* 0x000eb00000000800 */
[----:B------:R-:W3:Y:S08]  /*0ed0*/  LDC R11, c[0x0][0x370] ;  /* 0x0000dc00ff0b7b82 */ /* 0x000ef00000000800 */
[----:B------:R-:W4:Y:S01]  /*0ee0*/  LDC R12, c[0x0][0x374] ;  /* 0x0000dd00ff0c7b82 */ /* 0x000f220000000800 */
[----:B-1----:R-:W-:-:S07]  /*0ef0*/  ISETP.NE.AND P1, PT, R4, 0x1, PT ;  /* 0x000000010400780c */ /* 0x002fce0003f25270 */
[----:B------:R-:W3:Y:S01]  /*0f00*/  LDC.64 R6, c[0x0][0xb10] ;  /* 0x0002c400ff067b82 */ /* 0x000ee20000000a00 */
[----:B--2---:R-:W-:-:S07]  /*0f10*/  ISETP.NE.AND P2, PT, R10, 0x1, PT ;  /* 0x000000010a00780c */ /* 0x004fce0003f45270 */
[----:B------:R-:W1:Y:S08]  /*0f20*/  LDC R8, c[0x0][0xb20] ;  /* 0x0002c800ff087b82 */ /* 0x000e700000000800 */
[----:B------:R-:W2:Y:S01]  /*0f30*/  LDC.64 R2, c[0x0][0xb28] ;  /* 0x0002ca00ff027b82 */ /* 0x000ea20000000a00 */
[----:B----4-:R-:W-:-:S04]  /*0f40*/  IMAD.HI.U32 R13, R12, R5, RZ ;  /* 0x000000050c0d7227 */ /* 0x010fc800078e00ff */
[----:B------:R-:W-:-:S04]  /*0f50*/  IMAD.HI.U32 R5, R20, R5, RZ ;  /* 0x0000000514057227 */ /* 0x000fc800078e00ff */
[----:B---3--:R-:W-:-:S04]  /*0f60*/  IMAD.HI.U32 R14, R11, R6, RZ ;  /* 0x000000060b0e7227 */ /* 0x008fc800078e00ff */
[C---:B------:R-:W-:Y:S01]  /*0f70*/  IMAD.HI.U32 R16, R21.reuse, R6, RZ ;  /* 0x0000000615107227 */ /* 0x040fe200078e00ff */
[-C--:B------:R-:W-:Y:S02]  /*0f80*/  @P2 SHF.R.U32.HI R11, RZ, R7.reuse, R14 ;  /* 0x00000007ff0b2219 */ /* 0x080fe4000001160e */
[-C--:B-1----:R-:W-:Y:S02]  /*0f90*/  @P1 SHF.R.U32.HI R12, RZ, R8.reuse, R13 ;  /* 0x00000008ff0c1219 */ /* 0x082fe4000001160d */
[----:B------:R-:W-:Y:S02]  /*0fa0*/  SHF.R.U32.HI R5, RZ, R8, R5 ;  /* 0x00000008ff057219 */ /* 0x000fe40000011605 */
[----:B------:R-:W-:Y:S02]  /*0fb0*/  SHF.R.U32.HI R16, RZ, R7, R16 ;  /* 0x00000007ff107219 */ /* 0x000fe40000011610 */
[----:B------:R-:W-:Y:S01]  /*0fc0*/  SEL R5, R20, R5, !P1 ;  /* 0x0000000514057207 */ /* 0x000fe20004800000 */
[----:B--2---:R-:W-:Y:S01]  /*0fd0*/  IMAD.HI.U32 R14, R12, R2, RZ ;  /* 0x000000020c0e7227 */ /* 0x004fe200078e00ff */
[----:B------:R-:W-:-:S02]  /*0fe0*/  SEL R7, R21, R16, !P2 ;  /* 0x0000001015077207 */ /* 0x000fc40005000000 */
[----:B------:R-:W-:Y:S01]  /*0ff0*/  IADD3 R13, PT, PT, -R5, RZ, RZ ;  /* 0x000000ff050d7210 */ /* 0x000fe20007ffe1ff */
[----:B------:R-:W-:Y:S01]  /*1000*/  IMAD.HI.U32 R6, R11, R2, RZ ;  /* 0x000000020b067227 */ /* 0x000fe200078e00ff */
[----:B------:R-:W-:-:S03]  /*1010*/  @P0 SHF.R.U32.HI R12, RZ, R3, R14 ;  /* 0x00000003ff0c0219 */ /* 0x000fc6000001160e */
[----:B------:R-:W-:Y:S01]  /*1020*/  IMAD R13, R4, R13, R20 ;  /* 0x0000000d040d7224 */ /* 0x000fe200078e0214 */
[----:B------:R-:W-:Y:S01]  /*1030*/  @P0 SHF.R.U32.HI R11, RZ, R3, R6 ;  /* 0x00000003ff0b0219 */ /* 0x000fe20000011606 */
[----:B------:R-:W-:-:S04]  /*1040*/  IMAD R12, R12, R9, RZ ;  /* 0x000000090c0c7224 */ /* 0x000fc800078e02ff */
[----:B------:R-:W-:Y:S01]  /*1050*/  IMAD R6, R11, R9, RZ ;  /* 0x000000090b067224 */ /* 0x000fe200078e02ff */
[----:B------:R-:W-:-:S04]  /*1060*/  ISETP.GE.AND P1, PT, R5, R12, PT ;  /* 0x0000000c0500720c */ /* 0x000fc80003f26270 */
[----:B------:R-:W-:Y:S01]  /*1070*/  ISETP.GE.OR P1, PT, R7, R6, P1 ;  /* 0x000000060700720c */ /* 0x000fe20000f26670 */
[----:B------:R-:W-:-:S05]  /*1080*/  IMAD.HI.U32 R6, R5, R2, RZ ;  /* 0x0000000205067227 */ /* 0x000fca00078e00ff */
[----:B------:R-:W-:-:S04]  /*1090*/  SHF.R.U32.HI R6, RZ, R3, R6 ;  /* 0x00000003ff067219 */ /* 0x000fc80000011606 */
[----:B------:R-:W-:-:S03]  /*10a0*/  SEL R6, R5, R6, !P0 ;  /* 0x0000000605067207 */ /* 0x000fc60004000000 */
[----:B------:R-:W-:Y:S01]  /*10b0*/  @!P1 IMAD.HI.U32 R8, R7, R2, RZ ;  /* 0x0000000207089227 */ /* 0x000fe200078e00ff */
[----:B------:R-:W-:-:S04]  /*10c0*/  IADD3 R2, PT, PT, -R6, RZ, RZ ;  /* 0x000000ff06027210 */ /* 0x000fc80007ffe1ff */
[----:B------:R-:W-:Y:S01]  /*10d0*/  @!P1 SHF.R.U32.HI R8, RZ, R3, R8 ;  /* 0x00000003ff089219 */ /* 0x000fe20000011608 */
[----:B------:R-:W-:-:S03]  /*10e0*/  IMAD R2, R9, R2, R5 ;  /* 0x0000000209027224 */ /* 0x000fc600078e0205 */
[----:B------:R-:W-:-:S05]  /*10f0*/  @!P1 SEL R3, R7, R8, !P0 ;  /* 0x0000000807039207 */ /* 0x000fca0004000000 */
[--C-:B------:R-:W-:Y:S02]  /*1100*/  @!P1 IMAD.IADD R6, R6, 0x1, -R3.reuse ;  /* 0x0000000106069824 */ /* 0x100fe400078e0a03 */
[----:B------:R-:W-:Y:S01]  /*1110*/  @!P1 IMAD R3, R2, R11, R3 ;  /* 0x0000000b02039224 */ /* 0x000fe200078e0203 */
[----:B------:R-:W-:Y:S01]  /*1120*/  IADD3 R2, PT, PT, -R7, RZ, RZ ;  /* 0x000000ff07027210 */ /* 0x000fe20007ffe1ff */
[----:B------:R-:W-:Y:S02]  /*1130*/  @!P1 IMAD R5, R6, R9, R7 ;  /* 0x0000000906059224 */ /* 0x000fe400078e0207 */
[----:B------:R-:W-:Y:S02]  /*1140*/  @!P1 IMAD.MOV.U32 R7, RZ, RZ, R3 ;  /* 0x000000ffff079224 */ /* 0x000fe400078e0003 */
[----:B------:R-:W-:Y:S02]  /*1150*/  IMAD R2, R10, R2, R21 ;  /* 0x000000020a027224 */ /* 0x000fe400078e0215 */
[----:B------:R-:W-:-:S02]  /*1160*/  IMAD R20, R5, R4, R13 ;  /* 0x0000000405147224 */ /* 0x000fc400078e020d */
[----:B------:R-:W-:Y:S02]  /*1170*/  IMAD R21, R7, R10, R2 ;  /* 0x0000000a07157224 */ /* 0x000fe400078e0202 */
.L_x_15:
[----:B------:R-:W1:Y:S01]  /*1180*/  LDCU UR4, c[0x0][0xb30] ;  /* 0x00016600ff0477ac */ /* 0x000e620008000800 */
[----:B------:R-:W2:Y:S08]  /*1190*/  S2UR UR45, SR_CgaCtaId ;  /* 0x00000000002d79c3 */ /* 0x000eb00000008800 */
[----:B------:R-:W3:Y:S01]  /*11a0*/  LDC R136, c[0x0][0xb24] ;  /* 0x0002c900ff887b82 */ /* 0x000ee20000000800 */
[----:B-1----:R-:W-:-:S09]  /*11b0*/  UISETP.NE.AND UP0, UPT, UR4, 0x1, UPT ;  /* 0x000000010400788c */ /* 0x002fd2000bf05270 */
[----:B--2---:R-:W-:Y:S05]  /*11c0*/  BRA.U UP0, `(.L_x_16) ;  /* 0x0000000100407547 */ /* 0x004fea000b800000 */
[----:B------:R-:W1:Y:S08]  /*11d0*/  LDC.64 R4, c[0x0][0xb10] ;  /* 0x0002c400ff047b82 */ /* 0x000e700000000a00 */
[----:B------:R-:W2:Y:S08]  /*11e0*/  LDC.64 R2, c[0x0][0xb18] ;  /* 0x0002c600ff027b82 */ /* 0x000eb00000000a00 */
[----:B------:R-:W4:Y:S08]  /*11f0*/  LDC R6, c[0x0][0xb20] ;  /* 0x0002c800ff067b82 */ /* 0x000f300000000800 */
[----:B------:R-:W3:Y:S01]  /*1200*/  LDC R8, c[0x0][0xb0c] ;  /* 0x0002c300ff087b82 */ /* 0x000ee20000000800 */
[----:B-1----:R-:W-:-:S05]  /*1210*/  IMAD.HI.U32 R4, R21, R4, RZ ;  /* 0x0000000415047227 */ /* 0x002fca00078e00ff */
[----:B------:R-:W-:Y:S01]  /*1220*/  SHF.R.U32.HI R4, RZ, R5, R4 ;  /* 0x00000005ff047219 */ /* 0x000fe20000011604 */
[----:B--2---:R-:W-:Y:S01]  /*1230*/  IMAD.HI.U32 R3, R20, R3, RZ ;  /* 0x0000000314037227 */ /* 0x004fe200078e00ff */
[----:B------:R-:W-:-:S04]  /*1240*/  ISETP.NE.AND P0, PT, R2, 0x1, PT ;  /* 0x000000010200780c */ /* 0x000fc80003f05270 */
[----:B----4-:R-:W-:-:S04]  /*1250*/  SHF.R.U32.HI R3, RZ, R6, R3 ;  /* 0x00000006ff037219 */ /* 0x010fc80000011603 */
[----:B------:R-:W-:Y:S02]  /*1260*/  SEL R3, R20, R3, !P0 ;  /* 0x0000000314037207 */ /* 0x000fe40004000000 */
[----:B---3--:R-:W-:-:S04]  /*1270*/  ISETP.NE.AND P1, PT, R8, 0x1, PT ;  /* 0x000000010800780c */ /* 0x008fc80003f25270 */
[----:B------:R-:W-:-:S05]  /*1280*/  SEL R4, R21, R4, !P1 ;  /* 0x0000000415047207 */ /* 0x000fca0004800000 */
[----:B------:R-:W-:Y:S02]  /*1290*/  IMAD.IADD R5, R3, 0x1, -R4 ;  /* 0x0000000103057824 */ /* 0x000fe400078e0a04 */
[----:B------:R-:W-:Y:S02]  /*12a0*/  IMAD.IADD R3, R4, 0x1, -R3 ;  /* 0x0000000104037824 */ /* 0x000fe400078e0a03 */
[----:B------:R-:W-:Y:S02]  /*12b0*/  IMAD R21, R5, R8, R21 ;  /* 0x0000000805157224 */ /* 0x000fe400078e0215 */
[----:B------:R-:W-:-:S07]  /*12c0*/  IMAD R20, R3, R2, R20 ;  /* 0x0000000203147224 */ /* 0x000fce00078e0214 */
.L_x_16:
[----:B------:R-:W-:Y:S01]  /*12d0*/  BAR.SYNC.DEFER_BLOCKING 0x0 ;  /* 0x0000000000007b1d */ /* 0x000fe20000010000 */
[----:B------:R-:W-:Y:S01]  /*12e0*/  UISETP.NE.AND UP0, UPT, UR6, 0x2, UPT ;  /* 0x000000020600788c */ /* 0x000fe2000bf05270 */
[----:B------:R-:W-:Y:S02]  /*12f0*/  ISETP.NE.OR P5, PT, R0, 0x2, !P5 ;  /* 0x000000020000780c */ /* 0x000fe40006fa5670 */
[----:B------:R-:W-:-:S06]  /*1300*/  LOP3.LUT R2, R209, 0x1f, RZ, 0xc0, !PT ;  /* 0x0000001fd1027812 */ /* 0x000fcc00078ec0ff */
[----:B------:R-:W-:Y:S05]  /*1310*/  BRA.U UP0, `(.L_x_17) ;  /* 0x0000001100387547 */ /* 0x000fea000b800000 */
[----:B------:R-:W1:Y:S01]  /*1320*/  LDCU UR13, c[0x0][0x38c] ;  /* 0x00007180ff0d77ac */ /* 0x000e620008000800 */
[----:B------:R-:W2:Y:S01]  /*1330*/  LDC R9, c[0x0][0x370] ;  /* 0x0000dc00ff097b82 */ /* 0x000ea20000000800 */
[----:B------:R-:W-:Y:S01]  /*1340*/  HFMA2 R14, -RZ, RZ, 0, 0 ;  /* 0x00000000ff0e7431 */ /* 0x000fe200000001ff */
[----:B------:R-:W-:Y:S01]  /*1350*/  ISETP.EQ.OR P4, PT, R2, RZ, P5 ;  /* 0x000000ff0200720c */ /* 0x000fe20002f82670 */
[----:B------:R-:W-:Y:S01]  /*1360*/  IMAD.MOV.U32 R15, RZ, RZ, 0x1 ;  /* 0x00000001ff0f7424 */ /* 0x000fe200078e00ff */
[----:B------:R-:W-:Y:S01]  /*1370*/  MOV R10, RZ ;  /* 0x000000ff000a7202 */ /* 0x000fe20000000f00 */
[----:B------:R-:W-:Y:S01]  /*1380*/  IMAD.MOV.U32 R12, RZ, RZ, RZ ;  /* 0x000000ffff0c7224 */ /* 0x000fe200078e00ff */
[----:B------:R-:W4:Y:S01]  /*1390*/  LDCU.64 UR22, c[0x0][0x348] ;  /* 0x00006900ff1677ac */ /* 0x000f220008000a00 */
[----:B------:R-:W-:Y:S01]  /*13a0*/  IMAD.MOV.U32 R8, RZ, RZ, 0x1 ;  /* 0x00000001ff087424 */ /* 0x000fe200078e00ff */
[----:B------:R-:W2:Y:S01]  /*13b0*/  LDC R0, c[0x0][0x374] ;  /* 0x0000dd00ff007b82 */ /* 0x000ea20000000800 */
[----:B------:R-:W-:Y:S01]  /*13c0*/  UMOV UR6, URZ ;  /* 0x000000ff00067c82 */ /* 0x000fe20008000000 */
[----:B-1----:R-:W-:-:S04]  /*13d0*/  UIADD3 UR5, UPT, UPT, UR13, 0x3f, URZ ;  /* 0x0000003f0d057890 */ /* 0x002fc8000fffe0ff */
[----:B------:R-:W-:-:S04]  /*13e0*/  USHF.R.S32.HI UR4, URZ, 0x1f, UR5 ;  /* 0x0000001fff047899 */ /* 0x000fc80008011405 */
[----:B------:R-:W-:-:S04]  /*13f0*/  ULEA.HI UR4, UR4, UR5, URZ, 0x6 ;  /* 0x0000000504047291 */ /* 0x000fc8000f8f30ff */
[----:B------:R-:W-:Y:S02]  /*1400*/  USHF.R.S32.HI UR15, URZ, 0x6, UR4 ;  /* 0x00000006ff0f7899 */ /* 0x000fe40008011404 */
[----:B------:R-:W-:Y:S02]  /*1410*/  UIADD3 UR4, UPT, UPT, UR13, -0x1, URZ ;  /* 0xffffffff0d047890 */ /* 0x000fe4000fffe0ff */
[----:B------:R-:W-:Y:S02]  /*1420*/  UISETP.LT.U32.AND UP0, UPT, UR15, 0x3, UPT ;  /* 0x000000030f00788c */ /* 0x000fe4000bf01070 */
[----:B------:R-:W-:Y:S02]  /*1430*/  UISETP.GE.U32.AND UP1, UPT, UR4, -0x7f, UPT ;  /* 0xffffff810400788c */ /* 0x000fe4000bf26070 */
[----:B------:R-:W-:Y:S02]  /*1440*/  USEL UR14, UR15, 0x3, UP0 ;  /* 0x000000030f0e7887 */ /* 0x000fe40008000000 */
[----:B------:R-:W-:-:S02]  /*1450*/  UIADD3 UR13, UPT, UPT, UR13, 0x7e, URZ ;  /* 0x0000007e0d0d7890 */ /* 0x000fc4000fffe0ff */
[----:B------:R-:W-:Y:S02]  /*1460*/  UIADD3 UR5, UPT, UPT, UR14, -0x1, URZ ;  /* 0xffffffff0e057890 */ /* 0x000fe4000fffe0ff */
[----:B------:R-:W-:-:S03]  /*1470*/  UIADD3 UR7, UPT, UPT, UR15, -UR14, URZ ;  /* 0x8000000e0f077290 */ /* 0x000fc6000fffe0ff */
[----:B------:R-:W-:-:S04]  /*1480*/  @UP1 UIADD3 UR5, UPT, UPT, UR14, URZ, URZ ;  /* 0x000000ff0e051290 */ /* 0x000fc8000fffe0ff */
[----:B----4-:R-:W-:-:S12]  /*1490*/  UIADD3 UR5, UPT, UPT, UR5, 0x1, URZ ;  /* 0x0000000105057890 */ /* 0x010fd8000fffe0ff */
.L_x_35:
[----:B------:R-:W-:Y:S01]  /*14a0*/  UISETP.NE.AND UP0, UPT, UR45, URZ, UPT ;  /* 0x000000ff2d00728c */ /* 0x000fe2000bf05270 */
[----:B------:R-:W1:Y:S08]  /*14b0*/  S2UR UR45, SR_CgaCtaId ;  /* 0x00000000002d79c3 */ /* 0x000e700000008800 */
[----:B------:R-:W-:Y:S05]  /*14c0*/  BRA.U UP0, `(.L_x_18) ;  /* 0x0000000100347547 */ /* 0x000fea000b800000 */
[----:B------:R-:W4:Y:S01]  /*14d0*/  S2R R2, SR_CgaCtaId ;  /* 0x0000000000027919 */ /* 0x000f220000008800 */
[----:B------:R-:W-:-:S04]  /*14e0*/  MOV R3, 0x400 ;  /* 0x0000040000037802 */ /* 0x000fc80000000f00 */
[----:B----4-:R-:W-:Y:S02]  /*14f0*/  LEA R3, R2, R3, 0x18 ;  /* 0x0000000302037211 */ /* 0x010fe400078ec0ff */
[----:B------:R-:W-:-:S03]  /*1500*/  SHF.L.U32 R2, R8, 0x1f, RZ ;  /* 0x0000001f08027819 */ /* 0x000fc600000006ff */
[----:B------:R-:W-:-:S04]  /*1510*/  IMAD R3, R10, 0x8, R3 ;  /* 0x000000080a037824 */ /* 0x000fc800078e0203 */
[----:B------:R-:W4:Y:S02]  /*1520*/  SYNCS.PHASECHK.TRANS64.TRYWAIT P0, [R3+URZ+0xd0], R2 ;  /* 0x0000d002030075a7 */ /* 0x000f2400080011ff */
[----:B----4-:R-:W-:Y:S05]  /*1530*/  @!P0 BRA `(.L_x_19) ;  /* 0x0000009800348947 */ /* 0x010fea0003800000 */
.L_x_130:
[----:B------:R-:W-:Y:S01]  /*1540*/  VIADD R10, R10, 0x1 ;  /* 0x000000010a0a7836 */ /* 0x000fe20000000000 */
[----:B------:R4:W-:Y:S04]  /*1550*/  SYNCS.ARRIVE.TRANS64.A1T0 RZ, [R3+URZ+0xc0], RZ ;  /* 0x0000c0ff03ff79a7 */ /* 0x0009e800081000ff */
[----:B------:R-:W-:-:S04]  /*1560*/  ISETP.NE.AND P0, PT, R10, 0x2, PT ;  /* 0x000000020a00780c */ /* 0x000fc80003f05270 */
[----:B------:R-:W-:Y:S02]  /*1570*/  SEL R10, R10, RZ, P0 ;  /* 0x000000ff0a0a7207 */ /* 0x000fe40000000000 */
[----:B----4-:R-:W-:-:S04]  /*1580*/  SEL R3, RZ, 0x1, P0 ;  /* 0x00000001ff037807 */ /* 0x010fc80000000000 */
[----:B------:R-:W-:-:S07]  /*1590*/  LOP3.LUT R8, R8, R3, RZ, 0x3c, !PT ;  /* 0x0000000308087212 */ /* 0x000fce00078e3cff */
.L_x_18:
[----:B------:R-:W-:Y:S01]  /*15a0*/  UMOV UR4, 0x400 ;  /* 0x0000040000047882 */ /* 0x000fe20000000000 */
[----:B------:R-:W-:Y:S01]  /*15b0*/  SHF.L.U32 R2, R15, 0x1f, RZ ;  /* 0x0000001f0f027819 */ /* 0x000fe200000006ff */
[----:B-1----:R-:W-:Y:S01]  /*15c0*/  ULEA UR4, UR45, UR4, 0x18 ;  /* 0x000000042d047291 */ /* 0x002fe2000f8ec0ff */
[----:B------:R-:W-:Y:S01]  /*15d0*/  R2UR UR43, R21 ;  /* 0x00000000152b72ca */ /* 0x000fe200000e0000 */
[----:B------:R-:W-:Y:S01]  /*15e0*/  UISETP.GE.U32.AND UP0, UPT, UR13, 0x7f, UPT ;  /* 0x0000007f0d00788c */ /* 0x000fe2000bf06070 */
[----:B------:R-:W-:Y:S01]  /*15f0*/  R2UR UR11, R20 ;  /* 0x00000000140b72ca */ /* 0x000fe200000e0000 */
[----:B------:R-:W-:Y:S01]  /*1600*/  ULEA UR8, UR6, UR4, 0x3 ;  /* 0x0000000406087291 */ /* 0x000fe2000f8e18ff */
[----:B------:R-:W-:-:S08]  /*1610*/  UMOV UR24, URZ ;  /* 0x000000ff00187c82 */ /* 0x000fd00008000000 */
[----:B------:R1:W4:Y:S01]  /*1620*/  SYNCS.PHASECHK.TRANS64.TRYWAIT P0, [UR8+0x18], R2 ;  /* 0x00001802ff0075a7 */ /* 0x0003220008001108 */
[----:B------:R-:W-:Y:S02]  /*1630*/  USHF.L.U32 UR43, UR43, 0x7, URZ ;  /* 0x000000072b2b7899 */ /* 0x000fe400080006ff */
[----:B------:R-:W-:Y:S01]  /*1640*/  USHF.L.U32 UR11, UR11, 0x8, URZ ;  /* 0x000000080b0b7899 */ /* 0x000fe200080006ff */
[----:B------:R-:W-:Y:S11]  /*1650*/  BRA.U !UP0, `(.L_x_20) ;  /* 0x0000000108a87547 */ /* 0x000ff6000b800000 */
[----:B------:R-:W-:Y:S01]  /*1660*/  UMOV UR16, URZ ;  /* 0x000000ff00107c82 */ /* 0x000fe20008000000 */
[----:B------:R-:W-:-:S05]  /*1670*/  UMOV UR17, UR6 ;  /* 0x0000000600117c82 */ /* 0x000fca0008000000 */
.L_x_25:
[----:B-1----:R-:W-:Y:S01]  /*1680*/  ULEA UR41, UR17, UR4, 0x3 ;  /* 0x0000000411297291 */ /* 0x002fe2000f8e18ff */
[----:B----4-:R-:W-:Y:S01]  /*1690*/  @!P5 MOV R3, 0xc000 ;  /* 0x0000c0000003d802 */ /* 0x010fe20000000f00 */
[----:B----4-:R-:W-:Y:S10]  /*16a0*/  @P0 BRA `(.L_x_21) ;  /* 0x00000000000c0947 */ /* 0x010ff40003800000 */
[----:B------:R-:W-:-:S04]  /*16b0*/  SHF.L.U32 R5, R15, 0x1f, RZ ;  /* 0x0000001f0f057819 */ /* 0x000fc800000006ff */
[----:B------:R-:W4:Y:S02]  /*16c0*/  SYNCS.PHASECHK.TRANS64.TRYWAIT P0, [UR41+0x18], R5 ;  /* 0x00001805ff0075a7 */ /* 0x000f240008001129 */
[----:B----4-:R-:W-:Y:S05]  /*16d0*/  @!P0 BRA `(.L_x_22) ;  /* 0x0000009400e08947 */ /* 0x010fea0003800000 */
.L_x_21:
[----:B------:R4:W-:Y:S01]  /*16e0*/  @!P5 SYNCS.ARRIVE.TRANS64 RZ, [UR41], R3 ;  /* 0x00000003ffffd9a7 */ /* 0x0009e20008000029 */
[----:B------:R-:W-:Y:S04]  /*16f0*/  BSSY.RECONVERGENT B0, `(.L_x_23) ;  /* 0x0000003000007945 */ /* 0x000fe80003800200 */
[----:B------:R-:W-:Y:S05]  /*1700*/  @P4 BRA `(.L_x_24) ;  /* 0x0000000000044947 */ /* 0x000fea0003800000 */
[----:B------:R-:W-:Y:S05]  /*1710*/  BPT.TRAP 0x1 ;  /* 0x000000040000795c */ /* 0x000fea0000300000 */
.L_x_24:
[----:B------:R-:W-:Y:S05]  /*1720*/  BSYNC.RECONVERGENT B0 ;  /* 0x0000000000007941 */ /* 0x000fea0003800200 */
.L_x_23:
[----:B------:R-:W-:Y:S02]  /*1730*/  UIADD3 UR6, UPT, UPT, UR17, 0x1, URZ ;  /* 0x0000000111067890 */ /* 0x000fe4000fffe0ff */
[----:B------:R-:W-:Y:S02]  /*1740*/  ULEA UR40, UR17, UR4, 0xe ;  /* 0x0000000411287291 */ /* 0x000fe4000f8e70ff */
[----:B------:R-:W-:Y:S02]  /*1750*/  UISETP.NE.AND UP0, UPT, UR6, 0x3, UPT ;  /* 0x000000030600788c */ /* 0x000fe4000bf05270 */
[----:B------:R-:W-:Y:S02]  /*1760*/  UIADD3 UR26, UP1, UPT, UR22, 0x80, URZ ;  /* 0x00000080161a7890 */ /* 0x000fe4000ff3e0ff */
[----:B------:R-:W-:Y:S02]  /*1770*/  USEL UR9, URZ, 0x1, UP0 ;  /* 0x00000001ff097887 */ /* 0x000fe40008000000 */
[----:B------:R-:W-:-:S02]  /*1780*/  USEL UR6, UR6, URZ, UP0 ;  /* 0x000000ff06067287 */ /* 0x000fc40008000000 */
[----:B------:R-:W-:Y:S02]  /*1790*/  UIADD3 UR20, UP0, UPT, UR22, 0x180, URZ ;  /* 0x0000018016147890 */ /* 0x000fe4000ff1e0ff */
[----:B------:R-:W-:Y:S01]  /*17a0*/  ULEA UR8, UR6, UR4, 0x3 ;  /* 0x0000000406087291 */ /* 0x000fe2000f8e18ff */
[----:B------:R-:W-:Y:S01]  /*17b0*/  LOP3.LUT R15, R15, UR9, RZ, 0x3c, !PT ;  /* 0x000000090f0f7c12 */ /* 0x000fe2000f8e3cff */
[----:B------:R-:W-:Y:S02]  /*17c0*/  USHF.L.U32 UR42, UR16, 0x6, URZ ;  /* 0x00000006102a7899 */ /* 0x000fe400080006ff */
[----:B------:R-:W-:Y:S01]  /*17d0*/  UIADD3.X UR27, UPT, UPT, URZ, UR23, URZ, UP1, !UPT ;  /* 0x00000017ff1b7290 */ /* 0x000fe20008ffe4ff */
[----:B-1----:R-:W-:Y:S01]  /*17e0*/  SHF.L.U32 R2, R15, 0x1f, RZ ;  /* 0x0000001f0f027819 */ /* 0x002fe200000006ff */
[----:B------:R-:W-:Y:S02]  /*17f0*/  UIADD3 UR40, UPT, UPT, UR40, 0x10800, URZ ;  /* 0x0001080028287890 */ /* 0x000fe4000fffe0ff */
[----:B------:R-:W-:Y:S01]  /*1800*/  UIADD3.X UR21, UPT, UPT, URZ, UR23, URZ, UP0, !UPT ;  /* 0x00000017ff157290 */ /* 0x000fe200087fe4ff */
[----:B------:R1:W1:Y:S01]  /*1810*/  SYNCS.PHASECHK.TRANS64.TRYWAIT P0, [UR8+0x18], R2 ;  /* 0x00001802ff0075a7 */ /* 0x0002620008001108 */
[----:B------:R-:W-:Y:S01]  /*1820*/  ULEA UR8, UR17, UR4, 0xf ;  /* 0x0000000411087291 */ /* 0x000fe2000f8e78ff */
[----:B------:R-:W-:Y:S01]  /*1830*/  UMOV UR18, 0x0 ;  /* 0x0000000000127882 */ /* 0x000fe20000000000 */
[----:B------:R-:W-:-:S02]  /*1840*/  UMOV UR19, 0x10000000 ;  /* 0x1000000000137882 */ /* 0x000fc40000000000 */
[----:B------:R-:W-:Y:S01]  /*1850*/  UIADD3 UR8, UPT, UPT, UR8, 0x1c800, URZ ;  /* 0x0001c80008087890 */ /* 0x000fe2000fffe0ff */
[----:B------:R1:W-:Y:S01]  /*1860*/  UTMALDG.3D [UR40], [UR26], desc[UR18] ;  /* 0x000012281a0075b4 */ /* 0x0003e20008011000 */
[----:B------:R-:W-:Y:S01]  /*1870*/  UMOV UR12, UR44 ;  /* 0x0000002c000c7c82 */ /* 0x000fe20008000000 */
[----:B------:R-:W-:Y:S01]  /*1880*/  UMOV UR9, UR41 ;  /* 0x0000002900097c82 */ /* 0x000fe20008000000 */
[----:B------:R-:W-:Y:S01]  /*1890*/  UMOV UR10, UR42 ;  /* 0x0000002a000a7c82 */ /* 0x000fe20008000000 */
[----:B------:R-:W-:Y:S01]  /*18a0*/  UIADD3 UR16, UPT, UPT, UR16, 0x1, URZ ;  /* 0x0000000110107890 */ /* 0x000fe2000fffe0ff */
[----:B------:R-:W-:Y:S01]  /*18b0*/  UMOV UR24, UR5 ;  /* 0x0000000500187c82 */ /* 0x000fe20008000000 */
[----:B------:R-:W-:Y:S02]  /*18c0*/  UMOV UR17, UR6 ;  /* 0x0000000600117c82 */ /* 0x000fe40008000000 */
[----:B------:R1:W-:Y:S01]  /*18d0*/  UTMALDG.3D [UR8], [UR20], desc[UR18] ;  /* 0x00001208140075b4 */ /* 0x0003e20008011000 */
[----:B------:R-:W-:-:S09]  /*18e0*/  UISETP.NE.AND UP0, UPT, UR16, UR5, UPT ;  /* 0x000000051000728c */ /* 0x000fd2000bf05270 */
[----:B------:R-:W-:Y:S05]  /*18f0*/  BRA.U UP0, `(.L_x_25) ;  /* 0xfffffffd00607547 */ /* 0x000fea000b83ffff */
.L_x_20:
[----:B-1--4-:R-:W-:Y:S01]  /*1900*/  PLOP3.LUT P0, PT, PT, PT, UP3, 0x80, 0x8 ;  /* 0x000000000008781c */ /* 0x012fe20003f0f038 */
[----:B------:R-:W-:Y:S01]  /*1910*/  ULEA UR8, UR6, UR4, 0x3 ;  /* 0x0000000406087291 */ /* 0x000fe2000f8e18ff */
[----:B------:R-:W-:Y:S01]  /*1920*/  SHF.L.U32 R2, R15, 0x1f, RZ ;  /* 0x0000001f0f027819 */ /* 0x000fe200000006ff */
[----:B------:R-:W-:-:S10]  /*1930*/  UISETP.GT.AND UP0, UPT, UR15, UR14, UPT ;  /* 0x0000000e0f00728c */ /* 0x000fd4000bf04270 */
[----:B------:R-:W-:Y:S01]  /*1940*/  @!P0 SYNCS.ARRIVE.TRANS64.A1T0 RZ, [UR4+0x78], RZ ;  /* 0x000078ffffff89a7 */ /* 0x000fe20008100004 */
[----:B------:R1:W4:Y:S01]  /*1950*/  SYNCS.PHASECHK.TRANS64.TRYWAIT P0, [UR8+0x18], R2 ;  /* 0x00001802ff0075a7 */ /* 0x0003220008001108 */
[----:B------:R-:W-:Y:S05]  /*1960*/  BRA.U !UP0, `(.L_x_26) ;  /* 0x0000000108ac7547 */ /* 0x000fea000b800000 */
[----:B------:R-:W-:Y:S01]  /*1970*/  UIADD3 UR21, UPT, UPT, UR7, UR24, URZ ;  /* 0x0000001807157290 */ /* 0x000fe2000fffe0ff */
[----:B------:R-:W-:-:S11]  /*1980*/  UMOV UR25, UR6 ;  /* 0x0000000600197c82 */ /* 0x000fd60008000000 */
.L_x_31:
[----:B-1----:R-:W-:Y:S01]  /*1990*/  ULEA UR17, UR25, UR4, 0x3 ;  /* 0x0000000419117291 */ /* 0x002fe2000f8e18ff */
[----:B----4-:R-:W-:Y:S01]  /*19a0*/  @!P5 MOV R3, 0xc000 ;  /* 0x0000c0000003d802 */ /* 0x010fe20000000f00 */
[----:B----4-:R-:W-:Y:S10]  /*19b0*/  @P0 BRA `(.L_x_27) ;  /* 0x00000000000c0947 */ /* 0x010ff40003800000 */
[----:B------:R-:W-:-:S04]  /*19c0*/  SHF.L.U32 R5, R15, 0x1f, RZ ;  /* 0x0000001f0f057819 */ /* 0x000fc800000006ff */
[----:B------:R-:W4:Y:S02]  /*19d0*/  SYNCS.PHASECHK.TRANS64.TRYWAIT P0, [UR17+0x18], R5 ;  /* 0x00001805ff0075a7 */ /* 0x000f240008001111 */
[----:B----4-:R-:W-:Y:S05]  /*19e0*/  @!P0 BRA `(.L_x_28) ;  /* 0x0000009400348947 */ /* 0x010fea0003800000 */
.L_x_27:
[----:B------:R4:W-:Y:S01]  /*19f0*/  @!P5 SYNCS.ARRIVE.TRANS64 RZ, [UR17], R3 ;  /* 0x00000003ffffd9a7 */ /* 0x0009e20008000011 */
[----:B------:R-:W-:Y:S04]  /*1a00*/  BSSY.RECONVERGENT B0, `(.L_x_29) ;  /* 0x0000003000007945 */ /* 0x000fe80003800200 */
[----:B------:R-:W-:Y:S05]  /*1a10*/  @P4 BRA `(.L_x_30) ;  /* 0x0000000000044947 */ /* 0x000fea0003800000 */
[----:B------:R-:W-:Y:S05]  /*1a20*/  BPT.TRAP 0x1 ;  /* 0x000000040000795c */ /* 0x000fea0000300000 */
.L_x_30:
[----:B------:R-:W-:Y:S05]  /*1a30*/  BSYNC.RECONVERGENT B0 ;  /* 0x0000000000007941 */ /* 0x000fea0003800200 */
.L_x_29:
        /* <DEDUP_REMOVED lines=10> */
[----:B------:R-:W-:Y:S01]  /*1ae0*/  UIADD3 UR16, UPT, UPT, UR16, 0x10800, URZ ;  /* 0x0001080010107890 */ /* 0x000fe2000fffe0ff */
[----:B-1----:R-:W-:Y:S01]  /*1af0*/  SHF.L.U32 R2, R15, 0x1f, RZ ;  /* 0x0000001f0f027819 */ /* 0x002fe200000006ff */
[----:B------:R-:W-:Y:S02]  /*1b00*/  UIADD3.X UR31, UPT, UPT, URZ, UR23, URZ, UP1, !UPT ;  /* 0x00000017ff1f7290 */ /* 0x000fe40008ffe4ff */
[----:B------:R-:W-:Y:S01]  /*1b10*/  UIADD3.X UR29, UPT, UPT, URZ, UR23, URZ, UP0, !UPT ;  /* 0x00000017ff1d7290 */ /* 0x000fe200087fe4ff */
[----:B------:R1:W1:Y:S01]  /*1b20*/  SYNCS.PHASECHK.TRANS64.TRYWAIT P0, [UR8+0x18], R2 ;  /* 0x00001802ff0075a7 */ /* 0x0002620008001108 */
[----:B------:R-:W-:Y:S01]  /*1b30*/  ULEA UR8, UR25, UR4, 0xf ;  /* 0x0000000419087291 */ /* 0x000fe2000f8e78ff */
[----:B------:R-:W-:Y:S01]  /*1b40*/  UMOV UR26, 0x0 ;  /* 0x00000000001a7882 */ /* 0x000fe20000000000 */
[----:B------:R-:W-:-:S02]  /*1b50*/  UMOV UR27, 0x10000000 ;  /* 0x10000000001b7882 */ /* 0x000fc40000000000 */
[----:B------:R-:W-:Y:S01]  /*1b60*/  UIADD3 UR8, UPT, UPT, UR8, 0x1c800, URZ ;  /* 0x0001c80008087890 */ /* 0x000fe2000fffe0ff */
[----:B------:R-:W-:Y:S01]  /*1b70*/  UMOV UR19, UR43 ;  /* 0x0000002b00137c82 */ /* 0x000fe20008000000 */
[----:B------:R-:W-:Y:S01]  /*1b80*/  UMOV UR20, UR44 ;  /* 0x0000002c00147c82 */ /* 0x000fe20008000000 */
[----:B------:R-:W-:Y:S01]  /*1b90*/  UMOV UR12, UR44 ;  /* 0x0000002c000c7c82 */ /* 0x000fe20008000000 */
[----:B------:R-:W-:Y:S01]  /*1ba0*/  UMOV UR9, UR17 ;  /* 0x0000001100097c82 */ /* 0x000fe20008000000 */
[----:B------:R-:W-:Y:S01]  /*1bb0*/  UMOV UR10, UR18 ;  /* 0x00000012000a7c82 */ /* 0x000fe20008000000 */
[----:B------:R1:W-:Y:S01]  /*1bc0*/  UTMALDG.3D [UR16], [UR30], desc[UR26] ;  /* 0x00001a101e0075b4 */ /* 0x0003e20008011000 */
[----:B------:R-:W-:Y:S01]  /*1bd0*/  UIADD3 UR24, UPT, UPT, UR24, 0x1, URZ ;  /* 0x0000000118187890 */ /* 0x000fe2000fffe0ff */
[----:B------:R-:W-:-:S03]  /*1be0*/  UMOV UR25, UR6 ;  /* 0x0000000600197c82 */ /* 0x000fc60008000000 */
[----:B------:R-:W-:Y:S01]  /*1bf0*/  UISETP.NE.AND UP0, UPT, UR24, UR21, UPT ;  /* 0x000000151800728c */ /* 0x000fe2000bf05270 */
[----:B------:R1:W-:Y:S08]  /*1c00*/  UTMALDG.3D [UR8], [UR28], desc[UR26] ;  /* 0x00001a081c0075b4 */ /* 0x0003f00008011000 */
[----:B------:R-:W-:Y:S05]  /*1c10*/  BRA.U UP0, `(.L_x_31) ;  /* 0xfffffffd005c7547 */ /* 0x000fea000b83ffff */
.L_x_26:
[----:B-1----:R-:W-:Y:S01]  /*1c20*/  LEA R2, R14, UR4, 0x3 ;  /* 0x000000040e027c11 */ /* 0x002fe2000f8e18ff */
[----:B------:R-:W-:Y:S01]  /*1c30*/  NOP ;  /* 0x0000000000007918 */ /* 0x000fe20000000000 */
[----:B----4-:R-:W-:Y:S02]  /*1c40*/  SHF.L.U32 R3, R12, 0x1f, RZ ;  /* 0x0000001f0c037819 */ /* 0x010fe400000006ff */
[----:B------:R-:W-:Y:S02]  /*1c50*/  LEA R4, R14, UR4, 0x4 ;  /* 0x000000040e047c11 */ /* 0x000fe4000f8e20ff */
[----:B------:R-:W1:Y:S02]  /*1c60*/  SYNCS.PHASECHK.TRANS64.TRYWAIT P0, [R2+URZ+0x80], R3 ;  /* 0x00008003020075a7 */ /* 0x000e6400080011ff */
[----:B-1----:R-:W-:Y:S05]  /*1c70*/  @!P0 BRA `(.L_x_32) ;  /* 0x0000009000a88947 */ /* 0x002fea0003800000 */
.L_x_133:
[----:B------:R-:W4:Y:S01]  /*1c80*/  LDS.128 R4, [R4+0xf0] ;  /* 0x0000f00004047984 */ /* 0x000f220000000c00 */
[----:B---3--:R-:W-:Y:S01]  /*1c90*/  ISETP.GE.AND P0, PT, R136, 0x1, PT ;  /* 0x000000018800780c */ /* 0x008fe20003f06270 */
[----:B-1----:R-:W-:Y:S01]  /*1ca0*/  VIADD R2, R2, 0x90 ;  /* 0x0000009002027836 */ /* 0x002fe20000000000 */
[----:B------:R-:W-:Y:S01]  /*1cb0*/  @!PT LDS RZ, [RZ] ;  /* 0x00000000fffff984 */ /* 0x000fe20000000800 */
[----:B------:R-:W-:Y:S01]  /*1cc0*/  @!PT LDS RZ, [RZ] ;  /* 0x00000000fffff984 */ /* 0x000fe20000000800 */
[----:B------:R-:W-:Y:S01]  /*1cd0*/  @!PT LDS RZ, [RZ] ;  /* 0x00000000fffff984 */ /* 0x000fe20000000800 */
[----:B------:R-:W-:Y:S01]  /*1ce0*/  @!PT LDS RZ, [RZ] ;  /* 0x00000000fffff984 */ /* 0x000fe20000000800 */
[----:B------:R1:W-:Y:S06]  /*1cf0*/  MEMBAR.ALL.CTA ;  /* 0x0000000000007992 */ /* 0x0003ec0000008000 */
[----:B-1----:R-:W1:Y:S01]  /*1d00*/  FENCE.VIEW.ASYNC.S ;  /* 0x00000000000073c6 */ /* 0x002e620000000000 */
[----:B------:R-:W-:-:S04]  /*1d10*/  PRMT R2, RZ, 0x654, R2 ;  /* 0x00000654ff027816 */ /* 0x000fc80000000002 */
[----:B-1----:R1:W-:Y:S01]  /*1d20*/  SYNCS.ARRIVE.TRANS64.RED.A1T0 RZ, [R2+URZ], RZ ;  /* 0x000000ff02ff79a7 */ /* 0x0023e200081004ff */
[----:B----4-:R-:W-:-:S13]  /*1d30*/  LOP3.LUT P2, RZ, R6, 0x1, RZ, 0xc0, !PT ;  /* 0x0000000106ff7812 */ /* 0x010fda000784c0ff */
[----:B------:R-:W-:Y:S01]  /*1d40*/  @P2 SHF.R.U32.HI R3, RZ, 0x10, R5 ;  /* 0x00000010ff032819 */ /* 0x000fe20000011605 */
[----:B------:R-:W-:Y:S01]  /*1d50*/  VOTEU.ANY UP0, P2 ;  /* 0x0000000000ff7886 */ /* 0x000fe20001000100 */
[----:B------:R-:W-:Y:S02]  /*1d60*/  @P2 MOV R13, R4 ;  /* 0x00000004000d2202 */ /* 0x000fe40000000f00 */
[----:B------:R-:W-:Y:S02]  /*1d70*/  @P2 R2UR.BROADCAST UR8, R3 ;  /* 0x00000000030822ca */ /* 0x000fe400008e0000 */
[----:B------:R-:W-:-:S11]  /*1d80*/  @P2 LOP3.LUT R11, R5, 0xffff, RZ, 0xc0, !PT ;  /* 0x0000ffff050b2812 */ /* 0x000fd600078ec0ff */
[----:B------:R-:W-:Y:S01]  /*1d90*/  @UP0 UMOV UR44, UR8 ;  /* 0x00000008002c0c82 */ /* 0x000fe20008000000 */
[----:B-1----:R-:W-:Y:S05]  /*1da0*/  @!P0 BRA `(.L_x_33) ;  /* 0x0000000000b88947 */ /* 0x002fea0003800000 */
[----:B------:R-:W2:Y:S01]  /*1db0*/  LDC.64 R4, c[0x0][0xb18] ;  /* 0x0002c600ff047b82 */ /* 0x000ea20000000a00 */
[----:B------:R-:W-:-:S07]  /*1dc0*/  ISETP.NE.AND P3, PT, R136, 0x1, PT ;  /* 0x000000018800780c */ /* 0x000fce0003f65270 */
[----:B------:R-:W1:Y:S08]  /*1dd0*/  LDC.64 R6, c[0x0][0xb10] ;  /* 0x0002c400ff067b82 */ /* 0x000e700000000a00 */
[----:B------:R-:W3:Y:S08]  /*1de0*/  LDC R16, c[0x0][0xb20] ;  /* 0x0002c800ff107b82 */ /* 0x000ef00000000800 */
[----:B------:R-:W4:Y:S01]  /*1df0*/  LDC R18, c[0x0][0xb0c] ;  /* 0x0002c300ff127b82 */ /* 0x000f220000000800 */
[----:B--2---:R-:W-:Y:S01]  /*1e00*/  IMAD.HI.U32 R17, R0, R5, RZ ;  /* 0x0000000500117227 */ /* 0x004fe200078e00ff */
[----:B------:R-:W-:-:S03]  /*1e10*/  ISETP.NE.AND P0, PT, R4, 0x1, PT ;  /* 0x000000010400780c */ /* 0x000fc60003f05270 */
[----:B------:R-:W-:-:S03]  /*1e20*/  IMAD.HI.U32 R5, R11, R5, RZ ;  /* 0x000000050b057227 */ /* 0x000fc600078e00ff */
[----:B------:R-:W2:Y:S01]  /*1e30*/  LDC.64 R2, c[0x0][0xb28] ;  /* 0x0002ca00ff027b82 */ /* 0x000ea20000000a00 */
[----:B-1----:R-:W-:-:S04]  /*1e40*/  IMAD.HI.U32 R20, R9, R6, RZ ;  /* 0x0000000609147227 */ /* 0x002fc800078e00ff */
[----:B------:R-:W-:Y:S01]  /*1e50*/  IMAD.HI.U32 R22, R13, R6, RZ ;  /* 0x000000060d167227 */ /* 0x000fe200078e00ff */
[----:B------:R-:W-:Y:S02]  /*1e60*/  SHF.R.U32.HI R20, RZ, R7, R20 ;  /* 0x00000007ff147219 */ /* 0x000fe40000011614 */
[-C--:B---3--:R-:W-:Y:S02]  /*1e70*/  SHF.R.U32.HI R17, RZ, R16.reuse, R17 ;  /* 0x00000010ff117219 */ /* 0x088fe40000011611 */
[----:B------:R-:W-:Y:S02]  /*1e80*/  SHF.R.U32.HI R16, RZ, R16, R5 ;  /* 0x00000010ff107219 */ /* 0x000fe40000011605 */
[----:B------:R-:W-:Y:S02]  /*1e90*/  SEL R17, R0, R17, !P0 ;  /* 0x0000001100117207 */ /* 0x000fe40004000000 */
[----:B------:R-:W-:Y:S02]  /*1ea0*/  SHF.R.U32.HI R22, RZ, R7, R22 ;  /* 0x00000007ff167219 */ /* 0x000fe40000011616 */
[----:B----4-:R-:W-:-:S02]  /*1eb0*/  ISETP.NE.AND P1, PT, R18, 0x1, PT ;  /* 0x000000011200780c */ /* 0x010fc40003f25270 */
[----:B------:R-:W-:Y:S02]  /*1ec0*/  SEL R5, R11, R16, !P0 ;  /* 0x000000100b057207 */ /* 0x000fe40004000000 */
[----:B------:R-:W-:Y:S02]  /*1ed0*/  SEL R19, R9, R20, !P1 ;  /* 0x0000001409137207 */ /* 0x000fe40004800000 */
[----:B------:R-:W-:Y:S01]  /*1ee0*/  SEL R7, R13, R22, !P1 ;  /* 0x000000160d077207 */ /* 0x000fe20004800000 */
[----:B--2---:R-:W-:-:S04]  /*1ef0*/  IMAD.HI.U32 R20, R17, R2, RZ ;  /* 0x0000000211147227 */ /* 0x004fc800078e00ff */
[----:B------:R-:W-:Y:S01]  /*1f00*/  IMAD.HI.U32 R6, R19, R2, RZ ;  /* 0x0000000213067227 */ /* 0x000fe200078e00ff */
[----:B------:R-:W-:-:S04]  /*1f10*/  @P3 SHF.R.U32.HI R17, RZ, R3, R20 ;  /* 0x00000003ff113219 */ /* 0x000fc80000011614 */
        /* <DEDUP_REMOVED lines=8> */
[----:B------:R-:W-:-:S04]  /*1fa0*/  @!P0 IMAD.HI.U32 R16, R7, R2, RZ ;  /* 0x0000000207108227 */ /* 0x000fc800078e00ff */
[----:B------:R-:W-:Y:S01]  /*1fb0*/  IMAD.MOV R2, RZ, RZ, -R6 ;  /* 0x000000ffff027224 */ /* 0x000fe200078e0a06 */
[----:B------:R-:W-:-:S03]  /*1fc0*/  @!P0 SHF.R.U32.HI R16, RZ, R3, R16 ;  /* 0x00000003ff108219 */ /* 0x000fc60000011610 */
[----:B------:R-:W-:Y:S01]  /*1fd0*/  IMAD R2, R136, R2, R5 ;  /* 0x0000000288027224 */ /* 0x000fe200078e0205 */
[----:B------:R-:W-:Y:S02]  /*1fe0*/  @!P0 SEL R3, R7, R16, !P3 ;  /* 0x0000001007038207 */ /* 0x000fe40005800000 */
[----:B------:R-:W-:-:S03]  /*1ff0*/  IADD3 R16, PT, PT, -R5, RZ, RZ ;  /* 0x000000ff05107210 */ /* 0x000fc60007ffe1ff */
[--C-:B------:R-:W-:Y:S02]  /*2000*/  @!P0 IMAD.IADD R6, R6, 0x1, -R3.reuse ;  /* 0x0000000106068824 */ /* 0x100fe400078e0a03 */
[----:B------:R-:W-:Y:S01]  /*2010*/  @!P0 IMAD R3, R2, R19, R3 ;  /* 0x0000001302038224 */ /* 0x000fe200078e0203 */
[----:B------:R-:W-:Y:S01]  /*2020*/  IADD3 R2, PT, PT, -R7, RZ, RZ ;  /* 0x000000ff07027210 */ /* 0x000fe20007ffe1ff */
[----:B------:R-:W-:Y:S02]  /*2030*/  @!P0 IMAD R5, R136, R6, R7 ;  /* 0x0000000688058224 */ /* 0x000fe400078e0207 */
[----:B------:R-:W-:Y:S02]  /*2040*/  IMAD R11, R4, R16, R11 ;  /* 0x00000010040b7224 */ /* 0x000fe400078e020b */
[----:B------:R-:W-:Y:S02]  /*2050*/  @!P0 IMAD.MOV.U32 R7, RZ, RZ, R3 ;  /* 0x000000ffff078224 */ /* 0x000fe400078e0003 */
[----:B------:R-:W-:-:S02]  /*2060*/  IMAD R2, R18, R2, R13 ;  /* 0x0000000212027224 */ /* 0x000fc400078e020d */
[----:B------:R-:W-:Y:S02]  /*2070*/  IMAD R11, R5, R4, R11 ;  /* 0x00000004050b7224 */ /* 0x000fe400078e020b */
[----:B------:R-:W-:Y:S02]  /*2080*/  IMAD R13, R7, R18, R2 ;  /* 0x00000012070d7224 */ /* 0x000fe400078e0202 */
.L_x_33:
[----:B------:R-:W1:Y:S02]  /*2090*/  LDCU UR8, c[0x0][0xb30] ;  /* 0x00016600ff0877ac */ /* 0x000e640008000800 */
[----:B-1----:R-:W-:-:S09]  /*20a0*/  UISETP.NE.AND UP0, UPT, UR8, 0x1, UPT ;  /* 0x000000010800788c */ /* 0x002fd2000bf05270 */
[----:B------:R-:W-:Y:S05]  /*20b0*/  BRA.U UP0, `(.L_x_34) ;  /* 0x0000000100407547 */ /* 0x000fea000b800000 */
[----:B------:R-:W1:Y:S08]  /*20c0*/  LDC.64 R4, c[0x0][0xb10] ;  /* 0x0002c400ff047b82 */ /* 0x000e700000000a00 */
[----:B------:R-:W3:Y:S08]  /*20d0*/  LDC.64 R2, c[0x0][0xb18] ;  /* 0x0002c600ff027b82 */ /* 0x000ef00000000a00 */
[----:B------:R-:W4:Y:S08]  /*20e0*/  LDC R6, c[0x0][0xb20] ;  /* 0x0002c800ff067b82 */ /* 0x000f300000000800 */
[----:B------:R-:W2:Y:S01]  /*20f0*/  LDC R16, c[0x0][0xb0c] ;  /* 0x0002c300ff107b82 */ /* 0x000ea20000000800 */
[----:B-1----:R-:W-:-:S05]  /*2100*/  IMAD.HI.U32 R4, R13, R4, RZ ;  /* 0x000000040d047227 */ /* 0x002fca00078e00ff */
[----:B------:R-:W-:Y:S01]  /*2110*/  SHF.R.U32.HI R4, RZ, R5, R4 ;  /* 0x00000005ff047219 */ /* 0x000fe20000011604 */
[----:B---3--:R-:W-:Y:S01]  /*2120*/  IMAD.HI.U32 R3, R11, R3, RZ ;  /* 0x000000030b037227 */ /* 0x008fe200078e00ff */
[----:B------:R-:W-:-:S04]  /*2130*/  ISETP.NE.AND P0, PT, R2, 0x1, PT ;  /* 0x000000010200780c */ /* 0x000fc80003f05270 */
[----:B----4-:R-:W-:-:S04]  /*2140*/  SHF.R.U32.HI R6, RZ, R6, R3 ;  /* 0x00000006ff067219 */ /* 0x010fc80000011603 */
[----:B------:R-:W-:Y:S02]  /*2150*/  SEL R3, R11, R6, !P0 ;  /* 0x000000060b037207 */ /* 0x000fe40004000000 */
[----:B--2---:R-:W-:-:S04]  /*2160*/  ISETP.NE.AND P1, PT, R16, 0x1, PT ;  /* 0x000000011000780c */ /* 0x004fc80003f25270 */
[----:B------:R-:W-:-:S05]  /*2170*/  SEL R4, R13, R4, !P1 ;  /* 0x000000040d047207 */ /* 0x000fca0004800000 */
[----:B------:R-:W-:Y:S02]  /*2180*/  IMAD.IADD R5, R3, 0x1, -R4 ;  /* 0x0000000103057824 */ /* 0x000fe400078e0a04 */
[----:B------:R-:W-:Y:S02]  /*2190*/  IMAD.IADD R3, R4, 0x1, -R3 ;  /* 0x0000000104037824 */ /* 0x000fe400078e0a03 */
[----:B------:R-:W-:Y:S02]  /*21a0*/  IMAD R13, R5, R16, R13 ;  /* 0x00000010050d7224 */ /* 0x000fe400078e020d */
[----:B------:R-:W-:-:S07]  /*21b0*/  IMAD R11, R3, R2, R11 ;  /* 0x00000002030b7224 */ /* 0x000fce00078e020b */
.L_x_34:
[----:B------:R-:W-:Y:S01]  /*21c0*/  VIADD R14, R14, 0x1 ;  /* 0x000000010e0e7836 */ /* 0x000fe20000000000 */
[----:B------:R-:W-:Y:S01]  /*21d0*/  UPLOP3.LUT UP3, UPT, UPT, UPT, UPT, 0x80, 0x8 ;  /* 0x000000000008789c */ /* 0x000fe20003f6f070 */
[----:B------:R-:W-:Y:S02]  /*21e0*/  IMAD.IADD R21, R13, 0x1, R192 ;  /* 0x000000010d157824 */ /* 0x000fe400078e02c0 */
[----:B------:R-:W-:Y:S01]  /*21f0*/  IMAD.IADD R20, R11, 0x1, R180 ;  /* 0x000000010b147824 */ /* 0x000fe200078e02b4 */
[----:B------:R-:W-:-:S04]  /*2200*/  ISETP.NE.AND P0, PT, R14, 0x2, PT ;  /* 0x000000020e00780c */ /* 0x000fc80003f05270 */
[----:B------:R-:W-:Y:S02]  /*2210*/  SEL R3, RZ, 0x1, P0 ;  /* 0x00000001ff037807 */ /* 0x000fe40000000000 */
[----:B------:R-:W-:Y:S02]  /*2220*/  SEL R14, R14, RZ, P0 ;  /* 0x000000ff0e0e7207 */ /* 0x000fe40000000000 */
[----:B------:R-:W-:Y:S01]  /*2230*/  LOP3.LUT R12, R12, R3, RZ, 0x3c, !PT ;  /* 0x000000030c0c7212 */ /* 0x000fe200078e3cff */
[----:B------:R-:W-:Y:S06]  /*2240*/  @P2 BRA `(.L_x_35) ;  /* 0xfffffff000942947 */ /* 0x000fec000383ffff */
[----:B------:R-:W-:Y:S01]  /*2250*/  UIADD3 UR4, UPT, UPT, UR4, 0x18, URZ ;  /* 0x0000001804047890 */ /* 0x000fe2000fffe0ff */
[----:B------:R-:W-:-:S03]  /*2260*/  SHF.L.U32 R3, R15, 0x1f, RZ ;  /* 0x0000001f0f037819 */ /* 0x000fc600000006ff */
[----:B------:R-:W-:-:S09]  /*2270*/  ULEA UR5, UR6, UR4, 0x3 ;  /* 0x0000000406057291 */ /* 0x000fd2000f8e18ff */
[----:B------:R-:W1:Y:S02]  /*2280*/  SYNCS.PHASECHK.TRANS64.TRYWAIT P0, [UR5], R3 ;  /* 0x00000003ff0075a7 */ /* 0x000e640008001105 */
[----:B-1----:R-:W-:Y:S05]  /*2290*/  @!P0 BRA `(.L_x_36) ;  /* 0x0000008c00348947 */ /* 0x002fea0003800000 */
.L_x_135:
[----:B------:R-:W-:-:S04]  /*22a0*/  UIADD3 UR6, UPT, UPT, UR6, 0x1, URZ ;  /* 0x0000000106067890 */ /* 0x000fc8000fffe0ff */
[----:B------:R-:W-:-:S04]  /*22b0*/  UISETP.NE.AND UP0, UPT, UR6, 0x3, UPT ;  /* 0x000000030600788c */ /* 0x000fc8000bf05270 */
[----:B------:R-:W-:Y:S02]  /*22c0*/  USEL UR7, URZ, 0x1, UP0 ;  /* 0x00000001ff077887 */ /* 0x000fe40008000000 */
[----:B------:R-:W-:-:S04]  /*22d0*/  USEL UR6, UR6, URZ, UP0 ;  /* 0x000000ff06067287 */ /* 0x000fc80008000000 */
[----:B------:R-:W-:Y:S01]  /*22e0*/  ULEA UR5, UR6, UR4, 0x3 ;  /* 0x0000000406057291 */ /* 0x000fe2000f8e18ff */
[----:B------:R-:W-:-:S04]  /*22f0*/  LOP3.LUT R15, R15, UR7, RZ, 0x3c, !PT ;  /* 0x000000070f0f7c12 */ /* 0x000fc8000f8e3cff */
[----:B-1----:R-:W-:-:S04]  /*2300*/  SHF.L.U32 R3, R15, 0x1f, RZ ;  /* 0x0000001f0f037819 */ /* 0x002fc800000006ff */
[----:B------:R-:W1:Y:S02]  /*2310*/  SYNCS.PHASECHK.TRANS64.TRYWAIT P0, [UR5], R3 ;  /* 0x00000003ff0075a7 */ /* 0x000e640008001105 */
[----:B-1----:R-:W-:Y:S05]  /*2320*/  @!P0 BRA `(.L_x_37) ;  /* 0x0000008c00288947 */ /* 0x002fea0003800000 */
.L_x_137:
[----:B------:R-:W-:-:S04]  /*2330*/  UIADD3 UR6, UPT, UPT, UR6, 0x1, URZ ;  /* 0x0000000106067890 */ /* 0x000fc8000fffe0ff */
[----:B------:R-:W-:-:S04]  /*2340*/  UISETP.NE.AND UP0, UPT, UR6, 0x3, UPT ;  /* 0x000000030600788c */ /* 0x000fc8000bf05270 */
[----:B------:R-:W-:Y:S02]  /*2350*/  USEL UR5, URZ, 0x1, UP0 ;  /* 0x00000001ff057887 */ /* 0x000fe40008000000 */
[----:B------:R-:W-:-:S04]  /*2360*/  USEL UR6, UR6, URZ, UP0 ;  /* 0x000000ff06067287 */ /* 0x000fc80008000000 */
[----:B------:R-:W-:Y:S01]  /*2370*/  ULEA UR6, UR6, UR4, 0x3 ;  /* 0x0000000406067291 */ /* 0x000fe2000f8e18ff */
[----:B-1----:R-:W-:-:S04]  /*2380*/  LOP3.LUT R3, R15, UR5, RZ, 0x3c, !PT ;  /* 0x000000050f037c12 */ /* 0x002fc8000f8e3cff */
[----:B------:R-:W-:Y:S01]  /*2390*/  SHF.L.U32 R3, R3, 0x1f, RZ ;  /* 0x0000001f03037819 */ /* 0x000fe200000006ff */
[----:B--2---:R-:W-:-:S07]  /*23a0*/  IMAD.U32 R0, RZ, RZ, UR6 ;  /* 0x00000006ff007e24 */ /* 0x004fce000f8e00ff */
.L_x_38:
[----:B-1----:R1:W2:Y:S02]  /*23b0*/  SYNCS.PHASECHK.TRANS64.TRYWAIT P0, [R0+URZ], R3 ;  /* 0x00000003000075a7 */ /* 0x0022a400080011ff */
[----:B--2---:R-:W-:Y:S05]  /*23c0*/  @!P0 NANOSLEEP.SYNCS 0x989680 ;  /* 0x009896800000895d */ /* 0x004fea0003900000 */
[----:B------:R-:W2:Y:S02]  /*23d0*/  @!P0 SYNCS.PHASECHK.TRANS64 P0, [R0+URZ], R3 ;  /* 0x00000003000085a7 */ /* 0x000ea400080010ff */
[----:B--2---:R-:W-:Y:S05]  /*23e0*/  @P0 EXIT ;  /* 0x000000000000094d */ /* 0x004fea0003800000 */
[----:B------:R-:W-:Y:S05]  /*23f0*/  BRA `(.L_x_38) ;  /* 0xfffffffc00ec7947 */ /* 0x000fea000383ffff */
.L_x_17:
[----:B------:R-:W-:-:S04]  /*2400*/  UISETP.NE.AND UP0, UPT, UR45, URZ, UPT ;  /* 0x000000ff2d00728c */ /* 0x000fc8000bf05270 */
[----:B------:R-:W-:-:S09]  /*2410*/  UISETP.NE.OR UP0, UPT, UR6, 0x1, UP0 ;  /* 0x000000010600788c */ /* 0x000fd20008705670 */
[----:B------:R-:W-:Y:S05]  /*2420*/  BRA.U UP0, `(.L_x_39) ;  /* 0x0000000500487547 */ /* 0x000fea000b800000 */
[----:B------:R-:W-:Y:S01]  /*2430*/  ISETP.NE.AND P2, PT, R2, RZ, PT ;  /* 0x000000ff0200720c */ /* 0x000fe20003f45270 */
[----:B------:R-:W-:Y:S01]  /*2440*/  IMAD.MOV.U32 R12, RZ, RZ, 0x1 ;  /* 0x00000001ff0c7424 */ /* 0x000fe200078e00ff */
[----:B------:R-:W-:Y:S02]  /*2450*/  CS2R R10, SRZ ;  /* 0x00000000000a7805 */ /* 0x000fe4000001ff00 */
[----:B------:R-:W-:Y:S01]  /*2460*/  CS2R R8, SRZ ;  /* 0x0000000000087805 */ /* 0x000fe2000001ff00 */
[----:B------:R-:W-:Y:S01]  /*2470*/  UMOV UR4, 0x400 ;  /* 0x0000040000047882 */ /* 0x000fe20000000000 */
[----:B------:R-:W-:Y:S01]  /*2480*/  UMOV UR6, URZ ;  /* 0x000000ff00067c82 */ /* 0x000fe20008000000 */
[----:B------:R-:W-:-:S12]  /*2490*/  ULEA UR45, UR45, UR4, 0x18 ;  /* 0x000000042d2d7291 */ /* 0x000fd8000f8ec0ff */
.L_x_43:
[----:B------:R-:W-:Y:S02]  /*24a0*/  LEA R0, R8, UR45, 0x3 ;  /* 0x0000002d08007c11 */ /* 0x000fe4000f8e18ff */
[----:B------:R-:W-:-:S03]  /*24b0*/  SHF.L.U32 R5, R9, 0x1f, RZ ;  /* 0x0000001f09057819 */ /* 0x000fc600000006ff */
[----:B------:R-:W-:Y:S01]  /*24c0*/  VIADD R4, R0, 0xd0 ;  /* 0x000000d000047836 */ /* 0x000fe20000000000 */
[----:B------:R-:W1:Y:S02]  /*24d0*/  SYNCS.PHASECHK.TRANS64.TRYWAIT P0, [R0+URZ+0xc0], R5 ;  /* 0x0000c005000075a7 */ /* 0x000e6400080011ff */
[----:B-1----:R-:W-:Y:S05]  /*24e0*/  @!P0 BRA `(.L_x_40) ;  /* 0x0000008800d08947 */ /* 0x002fea0003800000 */
.L_x_138:
[----:B------:R-:W-:Y:S01]  /*24f0*/  ULEA UR5, UR6, UR45, 0x3 ;  /* 0x0000002d06057291 */ /* 0x000fe2000f8e18ff */
[----:B------:R-:W-:Y:S02]  /*2500*/  PRMT R4, RZ, 0x654, R4 ;  /* 0x00000654ff047816 */ /* 0x000fe40000000004 */
[----:B-1----:R-:W-:Y:S01]  /*2510*/  SHF.L.U32 R5, R12, 0x1f, RZ ;  /* 0x0000001f0c057819 */ /* 0x002fe200000006ff */
[----:B------:R-:W-:Y:S01]  /*2520*/  UIADD3 UR4, UPT, UPT, UR5, 0x80, URZ ;  /* 0x0000008005047890 */ /* 0x000fe2000fffe0ff */
[----:B------:R1:W-:Y:S05]  /*2530*/  SYNCS.ARRIVE.TRANS64.RED.A1T0 RZ, [R4+URZ], RZ ;  /* 0x000000ff04ff79a7 */ /* 0x0003ea00081004ff */
[----:B------:R-:W-:Y:S01]  /*2540*/  IMAD.U32 R7, RZ, RZ, UR4 ;  /* 0x00000004ff077e24 */ /* 0x000fe2000f8e00ff */
[----:B------:R-:W2:Y:S04]  /*2550*/  SYNCS.PHASECHK.TRANS64.TRYWAIT P0, [UR5+0x90], R5 ;  /* 0x00009005ff0075a7 */ /* 0x000ea80008001105 */
[----:B------:R-:W-:Y:S01]  /*2560*/  PRMT R6, R2, 0x654, R7 ;  /* 0x0000065402067816 */ /* 0x000fe20000000007 */
[----:B-1----:R-:W-:Y:S01]  /*2570*/  @!P2 IMAD.MOV.U32 R4, RZ, RZ, 0x10 ;  /* 0x00000010ff04a424 */ /* 0x002fe200078e00ff */
[----:B--2---:R-:W-:Y:S06]  /*2580*/  @!P0 BRA `(.L_x_41) ;  /* 0x0000008800bc8947 */ /* 0x004fec0003800000 */
.L_x_140:
[----:B------:R-:W-:Y:S01]  /*2590*/  ULEA UR4, UR6, UR45, 0x4 ;  /* 0x0000002d06047291 */ /* 0x000fe2000f8e20ff */
[----:B------:R-:W-:Y:S01]  /*25a0*/  SEL R3, R6, R3, !P2 ;  /* 0x0000000306037207 */ /* 0x000fe20005000000 */
[----:B------:R-:W-:Y:S01]  /*25b0*/  UIADD3 UR5, UPT, UPT, UR5, 0x80, URZ ;  /* 0x0000008005057890 */ /* 0x000fe2000fffe0ff */
[----:B-1----:R-:W-:Y:S01]  /*25c0*/  LEA R0, R11, UR45, 0x3 ;  /* 0x0000002d0b007c11 */ /* 0x002fe2000f8e18ff */
[----:B------:R-:W-:Y:S01]  /*25d0*/  UIADD3 UR4, UPT, UPT, UR4, 0xf0, URZ ;  /* 0x000000f004047890 */ /* 0x000fe2000fffe0ff */
[----:B------:R-:W-:Y:S01]  /*25e0*/  SHF.L.U32 R5, R10, 0x1f, RZ ;  /* 0x0000001f0a057819 */ /* 0x000fe200000006ff */
[----:B------:R1:W-:Y:S01]  /*25f0*/  @!P2 SYNCS.ARRIVE.TRANS64.RED RZ, [R3+URZ], R4 ;  /* 0x0000000403ffa9a7 */ /* 0x0003e200080004ff */
[----:B------:R-:W-:Y:S01]  /*2600*/  UIADD3 UR6, UPT, UPT, UR6, 0x1, URZ ;  /* 0x0000000106067890 */ /* 0x000fe2000fffe0ff */
[----:B------:R-:W-:-:S03]  /*2610*/  VIADD R8, R8, 0x1 ;  /* 0x0000000108087836 */ /* 0x000fc60000000000 */
[----:B------:R-:W-:Y:S02]  /*2620*/  UISETP.NE.AND UP0, UPT, UR6, 0x2, UPT ;  /* 0x000000020600788c */ /* 0x000fe4000bf05270 */
[----:B------:R-:W-:Y:S06]  /*2630*/  UGETNEXTWORKID.BROADCAST [UR4], [UR5] ;  /* 0x00000000040073ca */ /* 0x000fec0008000100 */
[----:B------:R-:W-:Y:S01]  /*2640*/  USEL UR4, URZ, 0x1, UP0 ;  /* 0x00000001ff047887 */ /* 0x000fe20008000000 */
[----:B------:R-:W-:Y:S01]  /*2650*/  ISETP.NE.AND P0, PT, R8, 0x2, PT ;  /* 0x000000020800780c */ /* 0x000fe20003f05270 */
[----:B------:R-:W-:Y:S01]  /*2660*/  USEL UR6, UR6, URZ, UP0 ;  /* 0x000000ff06067287 */ /* 0x000fe20008000000 */
[----:B------:R-:W2:Y:S03]  /*2670*/  SYNCS.PHASECHK.TRANS64.TRYWAIT P1, [R0+URZ+0x80], R5 ;  /* 0x00008005000075a7 */ /* 0x000ea600080211ff */
[----:B------:R-:W-:Y:S01]  /*2680*/  LOP3.LUT R12, R12, UR4, RZ, 0x3c, !PT ;  /* 0x000000040c0c7c12 */ /* 0x000fe2000f8e3cff */
[----:B-12---:R-:W-:Y:S07]  /*2690*/  @!P1 BRA `(.L_x_42) ;  /* 0x0000008800909947 */ /* 0x006fee0003800000 */
.L_x_141:
[C---:B------:R-:W-:Y:S01]  /*26a0*/  LEA R4, R11.reuse, UR45, 0x4 ;  /* 0x0000002d0b047c11 */ /* 0x040fe2000f8e20ff */
[----:B-1----:R-:W-:Y:S01]  /*26b0*/  VIADD R0, R0, 0x90 ;  /* 0x0000009000007836 */ /* 0x002fe20000000000 */
[----:B------:R-:W-:Y:S01]  /*26c0*/  SEL R8, R8, RZ, P0 ;  /* 0x000000ff08087207 */ /* 0x000fe20000000000 */
[----:B------:R-:W-:-:S03]  /*26d0*/  VIADD R11, R11, 0x1 ;  /* 0x000000010b0b7836 */ /* 0x000fc60000000000 */
[----:B------:R-:W1:Y:S01]  /*26e0*/  LDS.128 R4, [R4+0xf0] ;  /* 0x0000f00004047984 */ /* 0x000e620000000c00 */
[----:B------:R-:W-:Y:S02]  /*26f0*/  PRMT R0, RZ, 0x654, R0 ;  /* 0x00000654ff007816 */ /* 0x000fe40000000000 */
[C---:B------:R-:W-:Y:S01]  /*2700*/  ISETP.NE.AND P1, PT, R11.reuse, 0x2, PT ;  /* 0x000000020b00780c */ /* 0x040fe20003f25270 */
[----:B------:R-:W-:Y:S01]  /*2710*/  @!PT LDS RZ, [RZ] ;  /* 0x00000000fffff984 */ /* 0x000fe20000000800 */
[----:B------:R-:W-:Y:S01]  /*2720*/  @!PT LDS RZ, [RZ] ;  /* 0x00000000fffff984 */ /* 0x000fe20000000800 */
[----:B------:R-:W-:Y:S01]  /*2730*/  @!PT LDS RZ, [RZ] ;  /* 0x00000000fffff984 */ /* 0x000fe20000000800 */
[----:B------:R-:W-:Y:S01]  /*2740*/  @!PT LDS RZ, [RZ] ;  /* 0x00000000fffff984 */ /* 0x000fe20000000800 */
[----:B------:R2:W-:Y:S06]  /*2750*/  MEMBAR.ALL.CTA ;  /* 0x0000000000007992 */ /* 0x0005ec0000008000 */
[----:B--2---:R-:W2:Y:S01]  /*2760*/  FENCE.VIEW.ASYNC.S ;  /* 0x00000000000073c6 */ /* 0x004ea20000000000 */
[----:B------:R-:W-:Y:S01]  /*2770*/  SEL R11, R11, RZ, P1 ;  /* 0x000000ff0b0b7207 */ /* 0x000fe20000800000 */
[----:B--2---:R2:W-:Y:S01]  /*2780*/  SYNCS.ARRIVE.TRANS64.RED.A1T0 RZ, [R0+URZ], RZ ;  /* 0x000000ff00ff79a7 */ /* 0x0045e200081004ff */
[----:B-1----:R-:W-:-:S02]  /*2790*/  LOP3.LUT P3, RZ, R6, 0x1, RZ, 0xc0, !PT ;  /* 0x0000000106ff7812 */ /* 0x002fc4000786c0ff */
[----:B------:R-:W-:-:S04]  /*27a0*/  SEL R5, RZ, 0x1, P1 ;  /* 0x00000001ff057807 */ /* 0x000fc80000800000 */
[----:B------:R-:W-:Y:S02]  /*27b0*/  LOP3.LUT R10, R10, R5, RZ, 0x3c, !PT ;  /* 0x000000050a0a7212 */ /* 0x000fe400078e3cff */
[----:B--2---:R-:W-:-:S04]  /*27c0*/  SEL R0, RZ, 0x1, P0 ;  /* 0x00000001ff007807 */ /* 0x004fc80000000000 */
[----:B------:R-:W-:Y:S01]  /*27d0*/  LOP3.LUT R9, R9, R0, RZ, 0x3c, !PT ;  /* 0x0000000009097212 */ /* 0x000fe200078e3cff */
[----:B------:R-:W-:Y:S06]  /*27e0*/  @P3 BRA `(.L_x_43) ;  /* 0xfffffffc002c3947 */ /* 0x000fec000383ffff */
[----:B------:R-:W-:Y:S01]  /*27f0*/  ULEA UR5, UR6, UR45, 0x3 ;  /* 0x0000002d06057291 */ /* 0x000fe2000f8e18ff */
[----:B------:R-:W-:-:S08]  /*2800*/  SHF.L.U32 R3, R12, 0x1f, RZ ;  /* 0x0000001f0c037819 */ /* 0x000fd000000006ff */
[----:B------:R-:W1:Y:S02]  /*2810*/  SYNCS.PHASECHK.TRANS64 P0, [UR5+0x90], R3 ;  /* 0x00009003ff0075a7 */ /* 0x000e640008001005 */
[----:B-1----:R-:W-:Y:S05]  /*2820*/  @P0 BRA `(.L_x_44) ;  /* 0x0000000000080947 */ /* 0x002fea0003800000 */
[----:B------:R-:W1:Y:S02]  /*2830*/  SYNCS.PHASECHK.TRANS64.TRYWAIT P0, [UR5+0x90], R3 ;  /* 0x00009003ff0075a7 */ /* 0x000e640008001105 */
[----:B-1----:R-:W-:Y:S05]  /*2840*/  @!P0 BRA `(.L_x_45) ;  /* 0x0000008800388947 */ /* 0x002fea0003800000 */
.L_x_44:
[----:B------:R-:W-:-:S04]  /*2850*/  UIADD3 UR4, UPT, UPT, UR6, 0x1, URZ ;  /* 0x0000000106047890 */ /* 0x000fc8000fffe0ff */
[----:B------:R-:W-:-:S04]  /*2860*/  UISETP.NE.AND UP0, UPT, UR4, 0x2, UPT ;  /* 0x000000020400788c */ /* 0x000fc8000bf05270 */
[----:B------:R-:W-:Y:S02]  /*2870*/  USEL UR7, URZ, 0x1, UP0 ;  /* 0x00000001ff077887 */ /* 0x000fe40008000000 */
[----:B------:R-:W-:-:S04]  /*2880*/  USEL UR4, UR4, URZ, UP0 ;  /* 0x000000ff04047287 */ /* 0x000fc80008000000 */
[----:B------:R-:W-:Y:S01]  /*2890*/  ULEA UR4, UR4, UR45, 0x3 ;  /* 0x0000002d04047291 */ /* 0x000fe2000f8e18ff */
[----:B-1----:R-:W-:-:S04]  /*28a0*/  LOP3.LUT R3, R12, UR7, RZ, 0x3c, !PT ;  /* 0x000000070c037c12 */ /* 0x002fc8000f8e3cff */
[----:B------:R-:W-:-:S04]  /*28b0*/  SHF.L.U32 R0, R3, 0x1f, RZ ;  /* 0x0000001f03007819 */ /* 0x000fc800000006ff */
[----:B------:R-:W1:Y:S02]  /*28c0*/  SYNCS.PHASECHK.TRANS64 P0, [UR4+0x90], R0 ;  /* 0x00009000ff0075a7 */ /* 0x000e640008001004 */
[----:B-1----:R-:W-:Y:S05]  /*28d0*/  @P0 EXIT ;  /* 0x000000000000094d */ /* 0x002fea0003800000 */
[----:B------:R-:W-:Y:S02]  /*28e0*/  SHF.L.U32 R3, R3, 0x1f, RZ ;  /* 0x0000001f03037819 */ /* 0x000fe400000006ff */
[----:B------:R-:W-:-:S07]  /*28f0*/  MOV R0, UR4 ;  /* 0x0000000400007c02 */ /* 0x000fce0008000f00 */
.L_x_46:
[----:B-1----:R1:W2:Y:S02]  /*2900*/  SYNCS.PHASECHK.TRANS64.TRYWAIT P0, [R0+URZ+0x90], R3 ;  /* 0x00009003000075a7 */ /* 0x0022a400080011ff */
[----:B--2---:R-:W-:Y:S05]  /*2910*/  @!P0 NANOSLEEP.SYNCS 0x989680 ;  /* 0x009896800000895d */ /* 0x004fea0003900000 */
[----:B------:R-:W2:Y:S02]  /*2920*/  @!P0 SYNCS.PHASECHK.TRANS64 P0, [R0+URZ+0x90], R3 ;  /* 0x00009003000085a7 */ /* 0x000ea400080010ff */
[----:B--2---:R-:W-:Y:S05]  /*2930*/  @P0 EXIT ;  /* 0x000000000000094d */ /* 0x004fea0003800000 */
[----:B------:R-:W-:Y:S05]  /*2940*/  BRA `(.L_x_46) ;  /* 0xfffffffc00ec7947 */ /* 0x000fea000383ffff */
.L_x_39:
[----:B------:R-:W-:-:S09]  /*2950*/  UISETP.NE.AND UP0, UPT, UR6, URZ, UPT ;  /* 0x000000ff0600728c */ /* 0x000fd2000bf05270 */
[----:B------:R-:W-:Y:S05]  /*2960*/  BRA.U UP0, `(.L_x_47) ;  /* 0x0000000d006c7547 */ /* 0x000fea000b800000 */
[----:B------:R-:W-:Y:S01]  /*2970*/  UMOV UR4, 0x40 ;  /* 0x0000004000047882 */ /* 0x000fe20000000000 */
[----:B------:R-:W-:Y:S01]  /*2980*/  NOP ;  /* 0x0000000000007918 */ /* 0x000fe20000000000 */
[----:B------:R-:W-:Y:S01]  /*2990*/  ULEA UR4, UR45, UR4, 0x18 ;  /* 0x000000042d047291 */ /* 0x000fe2000f8ec0ff */
[----:B------:R-:W-:Y:S02]  /*29a0*/  UMOV UR5, 0x400 ;  /* 0x0000040000057882 */ /* 0x000fe40000000000 */
[----:B------:R-:W-:-:S06]  /*29b0*/  ULEA UR45, UR45, UR5, 0x18 ;  /* 0x000000052d2d7291 */ /* 0x000fcc000f8ec0ff */
[----:B------:R-:W1:Y:S02]  /*29c0*/  LDS.U8 R0, [UR4+0x1c] ;  /* 0x00001c04ff007984 */ /* 0x000e640008000000 */
[----:B-1----:R-:W-:-:S13]  /*29d0*/  ISETP.NE.AND P0, PT, R0, RZ, PT ;  /* 0x000000ff0000720c */ /* 0x002fda0003f05270 */
[----:B------:R-:W-:Y:S05]  /*29e0*/  @P0 BRA `(.L_x_48) ;  /* 0x0000000000580947 */ /* 0x000fea0003800000 */
[----:B------:R-:W-:-:S13]  /*29f0*/  ELECT P0, URZ, PT ;  /* 0x0000000000ff782f */ /* 0x000fda0003800000 */
[----:B------:R-:W-:Y:S05]  /*2a00*/  @!P0 BRA `(.L_x_49) ;  /* 0x0000000000608947 */ /* 0x000fea0003800000 */
[----:B------:R-:W-:Y:S01]  /*2a10*/  UMOV UR5, 0x10 ;  /* 0x0000001000057882 */ /* 0x000fe20000000000 */
[----:B------:R-:W-:Y:S01]  /*2a20*/  HFMA2 R0, -RZ, RZ, 0, 5.9604644775390625e-08 ;  /* 0x00000001ff007431 */ /* 0x000fe200000001ff */
[----:B------:R-:W-:-:S03]  /*2a30*/  MOV R2, 0xffff ;  /* 0x0000ffff00027802 */ /* 0x000fc60000000f00 */
[----:B------:R-:W-:Y:S04]  /*2a40*/  DEPBAR.LE SB1, 0x36 ;  /* 0x00009d800000791a */ /* 0x000fe80000000000 */
[----:B------:R-:W1:Y:S02]  /*2a50*/  UTCATOMSWS.FIND_AND_SET.ALIGN UP0, UR5, UR5 ;  /* 0x00000005000575e3 */ /* 0x000e640008000800 */
[----:B-1----:R-:W-:Y:S01]  /*2a60*/  MOV R3, UR5 ;  /* 0x0000000500037c02 */ /* 0x002fe20008000f00 */
[----:B------:R-:W-:Y:S06]  /*2a70*/  BRA.U UP0, `(.L_x_50) ;  /* 0x0000000100187547 */ /* 0x000fec000b800000 */
.L_x_51:
[----:B------:R-:W-:Y:S05]  /*2a80*/  NANOSLEEP 0x64 ;  /* 0x000000640000795d */ /* 0x000fea0003800000 */
[----:B------:R-:W-:-:S05]  /*2a90*/  UMOV UR5, 0x10 ;  /* 0x0000001000057882 */ /* 0x000fca0000000000 */
[----:B------:R-:W-:Y:S04]  /*2aa0*/  DEPBAR.LE SB1, 0x36 ;  /* 0x00009d800000791a */ /* 0x000fe80000000000 */
[----:B------:R-:W1:Y:S02]  /*2ab0*/  UTCATOMSWS.FIND_AND_SET.ALIGN UP0, UR5, UR5 ;  /* 0x00000005000575e3 */ /* 0x000e640008000800 */
[----:B-1----:R-:W-:Y:S01]  /*2ac0*/  MOV R3, UR5 ;  /* 0x0000000500037c02 */ /* 0x002fe20008000f00 */
[----:B------:R-:W-:Y:S05]  /*2ad0*/  BRA.U !UP0, `(.L_x_51) ;  /* 0xfffffffd08e87547 */ /* 0x000fea000b83ffff */
.L_x_50:
[-C--:B------:R-:W-:Y:S02]  /*2ae0*/  SHF.L.U32 R2, R2, R3.reuse, RZ ;  /* 0x0000000302027219 */ /* 0x080fe400000006ff */
[----:B------:R-:W-:Y:S01]  /*2af0*/  SHF.L.U32 R0, R0, R3, RZ ;  /* 0x0000000300007219 */ /* 0x000fe200000006ff */
[----:B------:R-:W-:Y:S02]  /*2b00*/  IMAD.SHL.U32 R3, R3, 0x20, RZ ;  /* 0x0000002003037824 */ /* 0x000fe400078e00ff */
[----:B------:R1:W-:Y:S04]  /*2b10*/  ATOMS.OR RZ, [UR4+0x14], R2 ;  /* 0x00001402ffff798c */ /* 0x0003e8000b000004 */
[----:B------:R1:W-:Y:S04]  /*2b20*/  ATOMS.OR RZ, [UR4+0x18], R0 ;  /* 0x00001800ffff798c */ /* 0x0003e8000b000004 */
[----:B------:R1:W-:Y:S01]  /*2b30*/  STS [UR45+0x110], R3 ;  /* 0x00011003ff007988 */ /* 0x0003e2000800082d */
[----:B------:R-:W-:Y:S05]  /*2b40*/  BRA `(.L_x_49) ;  /* 0x0000000000107947 */ /* 0x000fea0003800000 */
.L_x_48:
[----:B------:R-:W-:Y:S02]  /*2b50*/  MOV R0, 0xffffffff ;  /* 0xffffffff00007802 */ /* 0x000fe40000000f00 */
[----:B------:R-:W-:-:S03]  /*2b60*/  MOV R2, 0x2b90 ;  /* 0x00002b9000027802 */ /* 0x000fc60000000f00 */
[----:B------:R1:W-:Y:S04]  /*2b70*/  STS [UR45+0x110], R0 ;  /* 0x00011000ff007988 */ /* 0x0003e8000800082d */
[----:B-1-3-5:R-:W-:Y:S05]  /*2b80*/  CALL.REL.NOINC `($__internal_1_$__cuda_sm10x_tcgen05_guardrail_trap_phase_invalid_during_alloc) ;  /* 0x0000008c00507944 */ /* 0x02afea0003c00000 */
.L_x_49:
[----:B------:R-:W-:Y:S05]  /*2b90*/  WARPSYNC.ALL ;  /* 0x0000000000007948 */ /* 0x000fea0003800000 */
[----:B------:R-:W2:Y:S01]  /*2ba0*/  S2UR UR5, SR_CgaCtaId ;  /* 0x00000000000579c3 */ /* 0x000ea20000008800 */
[----:B------:R-:W-:Y:S01]  /*2bb0*/  UMOV UR4, 0x400 ;  /* 0x0000040000047882 */ /* 0x000fe20000000000 */
[----:B------:R-:W-:-:S06]  /*2bc0*/  NOP ;  /* 0x0000000000007918 */ /* 0x000fcc0000000000 */
[----:B------:R-:W-:Y:S06]  /*2bd0*/  BAR.ARV 0x6, 0xa0 ;  /* 0x0182800000007b1d */ /* 0x000fec0000002000 */
[----:B------:R-:W4:Y:S01]  /*2be0*/  LDCU UR7, c[0x0][0x38c] ;  /* 0x00007180ff0777ac */ /* 0x000f220008000800 */
[----:B------:R-:W-:Y:S01]  /*2bf0*/  IMAD.MOV.U32 R11, RZ, RZ, 0x1 ;  /* 0x00000001ff0b7424 */ /* 0x000fe200078e00ff */
[----:B------:R-:W-:Y:S01]  /*2c00*/  CS2R R8, SRZ ;  /* 0x0000000000087805 */ /* 0x000fe2000001ff00 */
[----:B------:R-:W-:Y:S01]  /*2c10*/  IMAD.MOV.U32 R10, RZ, RZ, RZ ;  /* 0x000000ffff0a7224 */ /* 0x000fe200078e00ff */
[----:B------:R-:W3:Y:S01]  /*2c20*/  LDCU UR6, c[0x0][0x38c] ;  /* 0x00007180ff0677ac */ /* 0x000ee20008000800 */
[----:B------:R-:W-:Y:S01]  /*2c30*/  UMOV UR15, URZ ;  /* 0x000000ff000f7c82 */ /* 0x000fe20008000000 */
[----:B------:R-:W-:Y:S01]  /*2c40*/  UMOV UR14, URZ ;  /* 0x000000ff000e7c82 */ /* 0x000fe20008000000 */
[----:B--2---:R-:W-:Y:S01]  /*2c50*/  ULEA UR5, UR5, UR4, 0x18 ;  /* 0x0000000405057291 */ /* 0x004fe2000f8ec0ff */
[----:B------:R-:W-:Y:S01]  /*2c60*/  UMOV UR24, 0x0 ;  /* 0x0000000000187882 */ /* 0x000fe20000000000 */
[----:B------:R-:W-:-:S02]  /*2c70*/  UMOV UR25, 0x8400010 ;  /* 0x0840001000197882 */ /* 0x000fc40000000000 */
[----:B------:R-:W-:Y:S02]  /*2c80*/  UIADD3 UR10, UPT, UPT, UR5, 0x10800, URZ ;  /* 0x00010800050a7890 */ /* 0x000fe4000fffe0ff */
[----:B------:R-:W-:Y:S02]  /*2c90*/  UIADD3 UR11, UPT, UPT, UR5, 0x1c800, URZ ;  /* 0x0001c800050b7890 */ /* 0x000fe4000fffe0ff */
[----:B----4-:R-:W-:Y:S01]  /*2ca0*/  UIADD3 UR7, UPT, UPT, UR7, 0x3f, URZ ;  /* 0x0000003f07077890 */ /* 0x010fe2000fffe0ff */
[----:B-1----:R-:W1:Y:S01]  /*2cb0*/  LDS R0, [UR5+0x110] ;  /* 0x00011005ff007984 */ /* 0x002e620008000800 */
[----:B------:R-:W-:Y:S02]  /*2cc0*/  USHF.R.U32.HI UR10, URZ, 0x4, UR10 ;  /* 0x00000004ff0a7899 */ /* 0x000fe4000801160a */
[----:B------:R-:W-:Y:S02]  /*2cd0*/  USHF.R.S32.HI UR4, URZ, 0x1f, UR7 ;  /* 0x0000001fff047899 */ /* 0x000fe40008011407 */
[----:B------:R-:W-:-:S02]  /*2ce0*/  USHF.R.U32.HI UR11, URZ, 0x4, UR11 ;  /* 0x00000004ff0b7899 */ /* 0x000fc4000801160b */
[----:B------:R-:W-:Y:S02]  /*2cf0*/  ULEA.HI UR4, UR4, UR7, URZ, 0x6 ;  /* 0x0000000704047291 */ /* 0x000fe4000f8f30ff */
[----:B------:R-:W-:Y:S02]  /*2d00*/  ULOP3.LUT UR10, UR10, 0x3fff, URZ, 0xc0, !UPT ;  /* 0x00003fff0a0a7892 */ /* 0x000fe4000f8ec0ff */
[----:B------:R-:W-:Y:S02]  /*2d10*/  USHF.R.S32.HI UR4, URZ, 0x6, UR4 ;  /* 0x00000006ff047899 */ /* 0x000fe40008011404 */
[----:B------:R-:W-:Y:S02]  /*2d20*/  ULOP3.LUT UR11, UR11, 0x3fff, URZ, 0xc0, !UPT ;  /* 0x00003fff0b0b7892 */ /* 0x000fe4000f8ec0ff */
[----:B------:R-:W-:Y:S01]  /*2d30*/  UISETP.LT.AND UP0, UPT, UR4, 0x1, UPT ;  /* 0x000000010400788c */ /* 0x000fe2000bf01270 */
[----:B------:R-:W-:Y:S01]  /*2d40*/  UMOV UR22, 0x0 ;  /* 0x0000000000167882 */ /* 0x000fe20000000000 */
[----:B------:R-:W-:-:S02]  /*2d50*/  UMOV UR23, 0x8400010 ;  /* 0x0840001000177882 */ /* 0x000fc40000000000 */
[----:B------:R-:W-:Y:S02]  /*2d60*/  USEL UR9, UR4, 0x1, !UP0 ;  /* 0x0000000104097887 */ /* 0x000fe4000c000000 */
[----:B------:R-:W-:Y:S02]  /*2d70*/  ULOP3.LUT UR10, UR10, 0x10000, URZ, 0xfc, !UPT ;  /* 0x000100000a0a7892 */ /* 0x000fe4000f8efcff */
[----:B------:R-:W-:Y:S02]  /*2d80*/  ULOP3.LUT UR11, UR11, 0x10000, URZ, 0xfc, !UPT ;  /* 0x000100000b0b7892 */ /* 0x000fe4000f8efcff */
[----:B------:R-:W-:Y:S02]  /*2d90*/  UIADD3 UR9, UPT, UPT, -UR9, URZ, URZ ;  /* 0x000000ff09097290 */ /* 0x000fe4000fffe1ff */
[----:B---3--:R-:W-:Y:S01]  /*2da0*/  UISETP.GE.AND UP3, UPT, UR6, 0x1, UPT ;  /* 0x000000010600788c */ /* 0x008fe2000bf66270 */
[----:B------:R-:W-:Y:S01]  /*2db0*/  UMOV UR20, 0x0 ;  /* 0x0000000000147882 */ /* 0x000fe20000000000 */
[----:B------:R-:W-:Y:S01]  /*2dc0*/  UMOV UR21, 0x8400010 ;  /* 0x0840001000157882 */ /* 0x000fe20000000000 */
[----:B------:R-:W-:Y:S01]  /*2dd0*/  UMOV UR18, 0x0 ;  /* 0x0000000000127882 */ /* 0x000fe20000000000 */
[----:B------:R-:W-:Y:S01]  /*2de0*/  UMOV UR19, 0x8400010 ;  /* 0x0840001000137882 */ /* 0x000fe20000000000 */
[----:B-1----:R-:W-:-:S15]  /*2df0*/  R2UR UR16, R0 ;  /* 0x00000000001072ca */ /* 0x002fde00000e0000 */
.L_x_58:
[----:B------:R-:W-:Y:S02]  /*2e00*/  LEA R0, R10, UR5, 0x3 ;  /* 0x000000050a007c11 */ /* 0x000fe4000f8e18ff */
[----:B------:R-:W-:Y:S02]  /*2e10*/  SHF.L.U32 R5, R9, 0x1f, RZ ;  /* 0x0000001f09057819 */ /* 0x000fe400000006ff */
[----:B------:R-:W-:Y:S01]  /*2e20*/  PLOP3.LUT P0, PT, PT, PT, UP3, 0x80, 0x8 ;  /* 0x000000000008781c */ /* 0x000fe20003f0f038 */
[----:B------:R-:W-:Y:S01]  /*2e30*/  VIADD R3, R0, 0x90 ;  /* 0x0000009000037836 */ /* 0x000fe20000000000 */
[----:B-1----:R-:W1:Y:S02]  /*2e40*/  SYNCS.PHASECHK.TRANS64.TRYWAIT P1, [R0+URZ+0x80], R5 ;  /* 0x00008005000075a7 */ /* 0x002e6400080211ff */
[----:B-1-3--:R-:W-:Y:S09]  /*2e50*/  @!P1 BRA `(.L_x_52) ;  /* 0x0000008000cc9947 */ /* 0x00aff20003800000 */
.L_x_143:
[----:B------:R-:W-:Y:S01]  /*2e60*/  LEA R4, R10, UR5, 0x4 ;  /* 0x000000050a047c11 */ /* 0x000fe2000f8e20ff */
[----:B------:R-:W-:Y:S01]  /*2e70*/  @UP3 ULEA UR6, UR14, UR5, 0x3 ;  /* 0x000000050e063291 */ /* 0x000fe2000f8e18ff */
[----:B------:R-:W-:Y:S01]  /*2e80*/  PLOP3.LUT P2, PT, PT, PT, PT, 0x80, 0x8 ;  /* 0x000000000008781c */ /* 0x000fe20003f4f070 */
[----:B------:R-:W-:Y:S01]  /*2e90*/  ULEA UR7, UR15, UR5, 0x3 ;  /* 0x000000050f077291 */ /* 0x000fe2000f8e18ff */
[----:B------:R-:W-:Y:S01]  /*2ea0*/  PRMT R3, RZ, 0x654, R3 ;  /* 0x00000654ff037816 */ /* 0x000fe20000000003 */
[----:B------:R-:W-:Y:S01]  /*2eb0*/  ULEA UR8, UR15, UR16, 0x8 ;  /* 0x000000100f087291 */ /* 0x000fe2000f8e40ff */
[----:B-1----:R-:W1:Y:S01]  /*2ec0*/  LDS.128 R4, [R4+0xf0] ;  /* 0x0000f00004047984 */ /* 0x002e620000000c00 */
[----:B------:R-:W-:Y:S02]  /*2ed0*/  @P0 SHF.L.U32 R2, R8, 0x1f, RZ ;  /* 0x0000001f08020819 */ /* 0x000fe400000006ff */
[----:B------:R-:W-:Y:S01]  /*2ee0*/  SHF.L.U32 R0, R11, 0x1f, RZ ;  /* 0x0000001f0b007819 */ /* 0x000fe200000006ff */
[----:B------:R-:W-:Y:S01]  /*2ef0*/  @!PT LDS RZ, [RZ] ;  /* 0x00000000fffff984 */ /* 0x000fe20000000800 */
[----:B------:R-:W-:Y:S01]  /*2f00*/  @!PT LDS RZ, [RZ] ;  /* 0x00000000fffff984 */ /* 0x000fe20000000800 */
[----:B------:R-:W-:Y:S01]  /*2f10*/  @!PT LDS RZ, [RZ] ;  /* 0x00000000fffff984 */ /* 0x000fe20000000800 */
[----:B------:R-:W-:Y:S01]  /*2f20*/  @!PT LDS RZ, [RZ] ;  /* 0x00000000fffff984 */ /* 0x000fe20000000800 */
[----:B------:R2:W-:Y:S06]  /*2f30*/  MEMBAR.ALL.CTA ;  /* 0x0000000000007992 */ /* 0x0005ec0000008000 */
[----:B--2---:R-:W2:Y:S02]  /*2f40*/  FENCE.VIEW.ASYNC.S ;  /* 0x00000000000073c6 */ /* 0x004ea40000000000 */
[----:B--2---:R2:W-:Y:S01]  /*2f50*/  SYNCS.ARRIVE.TRANS64.RED.A1T0 RZ, [R3+URZ], RZ ;  /* 0x000000ff03ff79a7 */ /* 0x0045e200081004ff */
[----:B------:R2:W3:Y:S01]  /*2f60*/  @P0 SYNCS.PHASECHK.TRANS64.TRYWAIT P2, [UR6], R2 ;  /* 0x00000002ff0005a7 */ /* 0x0004e20008041106 */
[----:B-1----:R-:W-:Y:S01]  /*2f70*/  LOP3.LUT P1, RZ, R6, 0x1, RZ, 0xc0, !PT ;  /* 0x0000000106ff7812 */ /* 0x002fe2000782c0ff */
[----:B------:R-:W1:Y:S02]  /*2f80*/  SYNCS.PHASECHK.TRANS64.TRYWAIT P0, [UR7+0xb0], R0 ;  /* 0x0000b000ff0075a7 */ /* 0x000e640008001107 */
[----:B-123--:R-:W-:Y:S10]  /*2f90*/  @!P0 BRA `(.L_x_53) ;  /* 0x0000008000908947 */ /* 0x00eff40003800000 */
.L_x_145:
[----:B------:R-:W-:Y:S01]  /*2fa0*/  IADD3 R10, PT, PT, R10, 0x1, RZ ;  /* 0x000000010a0a7810 */ /* 0x000fe20007ffe0ff */
[----:B------:R-:W-:Y:S06]  /*2fb0*/  BRA.U !UP3, `(.L_x_54) ;  /* 0x000000010bc07547 */ /* 0x000fec000b800000 */
[----:B------:R-:W-:Y:S01]  /*2fc0*/  UPLOP3.LUT UP4, UPT, UPT, UPT, UPT, 0x40, 0x4 ;  /* 0x000000000004789c */ /* 0x000fe20003f8e870 */
[----:B------:R-:W-:Y:S01]  /*2fd0*/  UMOV UR13, UR9 ;  /* 0x00000009000d7c82 */ /* 0x000fe20008000000 */
[----:B------:R-:W-:Y:S01]  /*2fe0*/  UMOV UR12, UR4 ;  /* 0x00000004000c7c82 */ /* 0x000fe20008000000 */
[----:B------:R-:W-:-:S08]  /*2ff0*/  UMOV UR17, UR14 ;  /* 0x0000000e00117c82 */ /* 0x000fd00008000000 */
.L_x_57:
[----:B------:R-:W-:Y:S02]  /*3000*/  UIADD3 UR13, UPT, UPT, UR13, 0x1, URZ ;  /* 0x000000010d0d7890 */ /* 0x000fe4000fffe0ff */
[----:B--2---:R-:W-:Y:S02]  /*3010*/  ULEA UR6, UR17, UR5, 0x3 ;  /* 0x0000000511067291 */ /* 0x004fe4000f8e18ff */
[----:B------:R-:W-:Y:S01]  /*3020*/  UISETP.NE.AND UP0, UPT, UR13, URZ, UPT ;  /* 0x000000ff0d00728c */ /* 0x000fe2000bf05270 */
[----:B---3--:R-:W-:Y:S10]  /*3030*/  @P2 BRA `(.L_x_55) ;  /* 0x00000000000c2947 */ /* 0x008ff40003800000 */
[----:B-1----:R-:W-:Y:S04]  /*3040*/  SHF.L.U32 R3, R8, 0x1f, RZ ;  /* 0x0000001f08037819 */ /* 0x002fe800000006ff */
[----:B------:R-:W1:Y:S02]  /*3050*/  SYNCS.PHASECHK.TRANS64.TRYWAIT P0, [UR6], R3 ;  /* 0x00000003ff0075a7 */ /* 0x000e640008001106 */
[----:B-1----:R-:W-:Y:S05]  /*3060*/  @!P0 BRA `(.L_x_56) ;  /* 0x0000008000748947 */ /* 0x002fea0003800000 */
.L_x_55:
[----:B------:R-:W-:Y:S01]  /*3070*/  UISETP.NE.AND UP1, UPT, UR12, 0x1, UPT ;  /* 0x000000010c00788c */ /* 0x000fe2000bf25270 */
[----:B------:R-:W-:Y:S01]  /*3080*/  PLOP3.LUT P2, PT, PT, PT, PT, 0x80, 0x8 ;  /* 0x000000000008781c */ /* 0x000fe20003f4f070 */
[----:B------:R-:W-:Y:S02]  /*3090*/  UIADD3 UR14, UPT, UPT, UR17, 0x1, URZ ;  /* 0x00000001110e7890 */ /* 0x000fe4000fffe0ff */
[----:B------:R-:W-:Y:S02]  /*30a0*/  ULEA UR28, UR17, UR11, 0xb ;  /* 0x0000000b111c7291 */ /* 0x000fe4000f8e58ff */
[----:B------:R-:W-:Y:S01]  /*30b0*/  UISETP.NE.AND UP2, UPT, UR14, 0x3, UPT ;  /* 0x000000030e00788c */ /* 0x000fe2000bf45270 */
[----:B------:R-:W-:Y:S01]  /*30c0*/  PLOP3.LUT P0, PT, PT, PT, UP1, 0x80, 0x8 ;  /* 0x000000000008781c */ /* 0x000fe20003f0f018 */
[----:B------:R-:W-:Y:S02]  /*30d0*/  UIADD3 UR40, UPT, UPT, UR28, 0x2, URZ ;  /* 0x000000021c287890 */ /* 0x000fe4000fffe0ff */
[----:B------:R-:W-:Y:S02]  /*30e0*/  USEL UR27, URZ, 0x1, UP2 ;  /* 0x00000001ff1b7887 */ /* 0x000fe40009000000 */
[----:B------:R-:W-:Y:S02]  /*30f0*/  USEL UR14, UR14, URZ, UP2 ;  /* 0x000000ff0e0e7287 */ /* 0x000fe40009000000 */
[----:B------:R-:W-:Y:S02]  /*3100*/  UIADD3 UR36, UPT, UPT, UR28, 0x4, URZ ;  /* 0x000000041c247890 */ /* 0x000fe4000fffe0ff */
[----:B------:R-:W-:Y:S01]  /*3110*/  @UP1 ULEA UR26, UR14, UR5, 0x3 ;  /* 0x000000050e1a1291 */ /* 0x000fe2000f8e18ff */
[----:B------:R-:W-:Y:S01]  /*3120*/  LOP3.LUT R8, R8, UR27, RZ, 0x3c, !PT ;  /* 0x0000001b08087c12 */ /* 0x000fe2000f8e3cff */
[----:B------:R-:W-:Y:S02]  /*3130*/  UIADD3 UR32, UPT, UPT, UR28, 0x6, URZ ;  /* 0x000000061c207890 */ /* 0x000fe4000fffe0ff */
[----:B------:R-:W-:Y:S01]  /*3140*/  UIADD3 UR6, UPT, UPT, UR6, 0x18, URZ ;  /* 0x0000001806067890 */ /* 0x000fe2000fffe0ff */
[----:B-1----:R-:W-:Y:S01]  /*3150*/  @P0 SHF.L.U32 R0, R8, 0x1f, RZ ;  /* 0x0000001f08000819 */ /* 0x002fe200000006ff */
[----:B------:R-:W-:Y:S01]  /*3160*/  UIADD3 UR12, UPT, UPT, UR12, -0x1, URZ ;  /* 0xffffffff0c0c7890 */ /* 0x000fe2000fffe0ff */
[----:B------:R-:W-:Y:S02]  /*3170*/  UMOV UR29, 0x40004040 ;  /* 0x40004040001d7882 */ /* 0x000fe40000000000 */
[----:B------:R2:W3:Y:S01]  /*3180*/  @P0 SYNCS.PHASECHK.TRANS64.TRYWAIT P2, [UR26], R0 ;  /* 0x00000000ff0005a7 */ /* 0x0004e2000804111a */
[----:B------:R-:W-:Y:S01]  /*3190*/  ULEA UR26, UR17, UR10, 0xa ;  /* 0x0000000a111a7291 */ /* 0x000fe2000f8e50ff */
[----:B------:R-:W-:Y:S01]  /*31a0*/  UMOV UR27, 0x40004040 ;  /* 0x40004040001b7882 */ /* 0x000fe20000000000 */
[----:B------:R-:W-:Y:S02]  /*31b0*/  UMOV UR41, 0x40004040 ;  /* 0x4000404000297882 */ /* 0x000fe40000000000 */
[----:B------:R-:W-:Y:S02]  /*31c0*/  UIADD3 UR38, UPT, UPT, UR26, 0x2, URZ ;  /* 0x000000021a267890 */ /* 0x000fe4000fffe0ff */
[----:B------:R-:W-:Y:S02]  /*31d0*/  UIADD3 UR34, UPT, UPT, UR26, 0x4, URZ ;  /* 0x000000041a227890 */ /* 0x000fe4000fffe0ff */
[----:B------:R-:W-:Y:S01]  /*31e0*/  UIADD3 UR30, UPT, UPT, UR26, 0x6, URZ ;  /* 0x000000061a1e7890 */ /* 0x000fe2000fffe0ff */
[----:B------:R2:W-:Y:S01]  /*31f0*/  UTCHMMA gdesc[UR26], gdesc[UR28], tmem[UR8], tmem[UR24], idesc[UR25], UP4 ;  /* 0x00ff181c1a0075ea */ /* 0x0005e2000a000008 */
[----:B------:R-:W-:Y:S01]  /*3200*/  UPLOP3.LUT UP4, UPT, UPT, UPT, UPT, 0x80, 0x8 ;  /* 0x000000000008789c */ /* 0x000fe20003f8f070 */
[----:B------:R-:W-:Y:S01]  /*3210*/  UMOV UR39, 0x40004040 ;  /* 0x4000404000277882 */ /* 0x000fe20000000000 */
[----:B------:R-:W-:Y:S01]  /*3220*/  UMOV UR37, 0x40004040 ;  /* 0x4000404000257882 */ /* 0x000fe20000000000 */
[----:B------:R2:W-:Y:S01]  /*3230*/  UTCHMMA gdesc[UR38], gdesc[UR40], tmem[UR8], tmem[UR22], idesc[UR23], UPT ;  /* 0x00ff1628260075ea */ /* 0x0005e2000b800008 */
[----:B------:R-:W-:Y:S01]  /*3240*/  UMOV UR35, 0x40004040 ;  /* 0x4000404000237882 */ /* 0x000fe20000000000 */
[----:B------:R-:W-:Y:S01]  /*3250*/  UMOV UR33, 0x40004040 ;  /* 0x4000404000217882 */ /* 0x000fe20000000000 */
[----:B------:R-:W-:Y:S01]  /*3260*/  UMOV UR31, 0x40004040 ;  /* 0x40004040001f7882 */ /* 0x000fe20000000000 */
[----:B------:R2:W-:Y:S01]  /*3270*/  UTCHMMA gdesc[UR34], gdesc[UR36], tmem[UR8], tmem[UR20], idesc[UR21], UPT ;  /* 0x00ff1424220075ea */ /* 0x0005e2000b800008 */
[----:B------:R2:W-:Y:S01]  /*3280*/  UTCHMMA gdesc[UR30], gdesc[UR32], tmem[UR8], tmem[UR18], idesc[UR19], UPT ;  /* 0x00ff12201e0075ea */ /* 0x0005e2000b800008 */
[----:B------:R2:W-:Y:S01]  /*3290*/  UTCBAR [UR6], URZ ;  /* 0x000000ff060073e9 */ /* 0x0005e200080000ff */
[----:B------:R-:W-:Y:S01]  /*32a0*/  UMOV UR17, UR14 ;  /* 0x0000000e00117c82 */ /* 0x000fe20008000000 */
[----:B------:R-:W-:Y:S05]  /*32b0*/  BRA.U UP0, `(.L_x_57) ;  /* 0xfffffffd00507547 */ /* 0x000fea000b83ffff */
.L_x_54:
[----:B------:R-:W-:Y:S01]  /*32c0*/  UIADD3 UR15, UPT, UPT, UR15, 0x1, URZ ;  /* 0x000000010f0f7890 */ /* 0x000fe2000fffe0ff */
[C---:B------:R-:W-:Y:S01]  /*32d0*/  ISETP.NE.AND P0, PT, R10.reuse, 0x2, PT ;  /* 0x000000020a00780c */ /* 0x040fe20003f05270 */
[----:B------:R-:W-:Y:S02]  /*32e0*/  UIADD3 UR7, UPT, UPT, UR7, 0xa0, URZ ;  /* 0x000000a007077890 */ /* 0x000fe4000fffe0ff */
[----:B------:R-:W-:Y:S01]  /*32f0*/  UISETP.NE.AND UP0, UPT, UR15, 0x2, UPT ;  /* 0x000000020f00788c */ /* 0x000fe2000bf05270 */
[----:B-12---:R-:W-:Y:S02]  /*3300*/  SEL R0, RZ, 0x1, P0 ;  /* 0x00000001ff007807 */ /* 0x006fe40000000000 */
[----:B------:R-:W-:Y:S01]  /*3310*/  SEL R10, R10, RZ, P0 ;  /* 0x000000ff0a0a7207 */ /* 0x000fe20000000000 */
[----:B------:R-:W-:Y:S01]  /*3320*/  USEL UR6, URZ, 0x1, UP0 ;  /* 0x00000001ff067887 */ /* 0x000fe20008000000 */
[----:B------:R-:W-:Y:S01]  /*3330*/  LOP3.LUT R9, R9, R0, RZ, 0x3c, !PT ;  /* 0x0000000009097212 */ /* 0x000fe200078e3cff */
[----:B------:R-:W-:Y:S01]  /*3340*/  USEL UR15, UR15, URZ, UP0 ;  /* 0x000000ff0f0f7287 */ /* 0x000fe20008000000 */
[----:B------:R1:W-:Y:S03]  /*3350*/  UTCBAR [UR7], URZ ;  /* 0x000000ff070073e9 */ /* 0x0003e600080000ff */
[----:B------:R-:W-:Y:S01]  /*3360*/  LOP3.LUT R11, R11, UR6, RZ, 0x3c, !PT ;  /* 0x000000060b0b7c12 */ /* 0x000fe2000f8e3cff */
[----:B------:R-:W-:Y:S07]  /*3370*/  @P1 BRA `(.L_x_58) ;  /* 0xfffffff800a01947 */ /* 0x000fee000383ffff */
[----:B------:R-:W2:Y:S01]  /*3380*/  S2UR UR4, SR_CgaCtaId ;  /* 0x00000000000479c3 */ /* 0x000ea20000008800 */
[----:B------:R-:W-:Y:S01]  /*3390*/  ELECT P0, URZ, PT ;  /* 0x0000000000ff782f */ /* 0x000fe20003800000 */
[----:B------:R-:W-:Y:S01]  /*33a0*/  IMAD.MOV.U32 R0, RZ, RZ, 0x1 ;  /* 0x00000001ff007424 */ /* 0x000fe200078e00ff */
[----:B------:R-:W-:Y:S01]  /*33b0*/  UIADD3 UR5, UPT, UPT, UR5, 0xb0, URZ ;  /* 0x000000b005057890 */ /* 0x000fe2000fffe0ff */
[----:B------:R-:W-:Y:S01]  /*33c0*/  SHF.L.U32 R3, R11, 0x1f, RZ ;  /* 0x0000001f0b037819 */ /* 0x000fe200000006ff */
[----:B------:R-:W-:-:S03]  /*33d0*/  UMOV UR6, 0x40 ;  /* 0x0000004000067882 */ /* 0x000fc60000000000 */
[----:B------:R-:W-:Y:S01]  /*33e0*/  UVIRTCOUNT.DEALLOC.SMPOOL 0x80 ;  /* 0x000000800000784c */ /* 0x000fe20000000000 */
[----:B--2---:R-:W-:Y:S02]  /*33f0*/  ULEA UR4, UR4, UR6, 0x18 ;  /* 0x0000000604047291 */ /* 0x004fe4000f8ec0ff */
[----:B------:R-:W-:-:S07]  /*3400*/  ULEA UR6, UR15, UR5, 0x3 ;  /* 0x000000050f067291 */ /* 0x000fce000f8e18ff */
[----:B------:R2:W-:Y:S02]  /*3410*/  @P0 STS.U8 [UR4+0x1c], R0 ;  /* 0x00001c00ff000988 */ /* 0x0005e40008000004 */
[----:B------:R-:W4:Y:S02]  /*3420*/  SYNCS.PHASECHK.TRANS64.TRYWAIT P0, [UR6], R3 ;  /* 0x00000003ff0075a7 */ /* 0x000f240008001106 */
[----:B--2-4-:R-:W-:Y:S05]  /*3430*/  @!P0 BRA `(.L_x_59) ;  /* 0x0000007c00988947 */ /* 0x014fea0003800000 */
.L_x_148:
[----:B-1----:R-:W-:-:S04]  /*3440*/  UIADD3 UR7, UPT, UPT, UR15, 0x1, URZ ;  /* 0x000000010f077890 */ /* 0x002fc8000fffe0ff */
[----:B------:R-:W-:-:S04]  /*3450*/  UISETP.NE.AND UP0, UPT, UR7, 0x2, UPT ;  /* 0x000000020700788c */ /* 0x000fc8000bf05270 */
[----:B------:R-:W-:Y:S02]  /*3460*/  USEL UR6, URZ, 0x1, UP0 ;  /* 0x00000001ff067887 */ /* 0x000fe40008000000 */
[----:B------:R-:W-:-:S04]  /*3470*/  USEL UR7, UR7, URZ, UP0 ;  /* 0x000000ff07077287 */ /* 0x000fc80008000000 */
[----:B------:R-:W-:Y:S01]  /*3480*/  ULEA UR7, UR7, UR5, 0x3 ;  /* 0x0000000507077291 */ /* 0x000fe2000f8e18ff */
[----:B--2---:R-:W-:-:S04]  /*3490*/  LOP3.LUT R3, R11, UR6, RZ, 0x3c, !PT ;  /* 0x000000060b037c12 */ /* 0x004fc8000f8e3cff */
[----:B------:R-:W-:-:S04]  /*34a0*/  SHF.L.U32 R3, R3, 0x1f, RZ ;  /* 0x0000001f03037819 */ /* 0x000fc800000006ff */
[----:B------:R-:W1:Y:S02]  /*34b0*/  SYNCS.PHASECHK.TRANS64.TRYWAIT P0, [UR7], R3 ;  /* 0x00000003ff0075a7 */ /* 0x000e640008001107 */
[----:B-1----:R-:W-:Y:S05]  /*34c0*/  @!P0 BRA `(.L_x_60) ;  /* 0x0000007c008c8947 */ /* 0x002fea0003800000 */
.L_x_150:
[----:B------:R-:W-:Y:S01]  /*34d0*/  NOP ;  /* 0x0000000000007918 */ /* 0x000fe20000000000 */
[----:B-1----:R-:W1:Y:S01]  /*34e0*/  LDS R0, [UR4+0x14] ;  /* 0x00001404ff007984 */ /* 0x002e620008000800 */
[----:B------:R-:W-:Y:S01]  /*34f0*/  ULOP3.LUT UR6, UR16, 0xffff, URZ, 0xc0, !UPT ;  /* 0x0000ffff10067892 */ /* 0x000fe2000f8ec0ff */
[----:B------:R-:W-:Y:S01]  /*3500*/  UMOV UR8, 0xffff ;  /* 0x0000ffff00087882 */ /* 0x000fe20000000000 */
[----:B------:R-:W-:Y:S02]  /*3510*/  UMOV UR5, 0x1 ;  /* 0x0000000100057882 */ /* 0x000fe40000000000 */
[----:B------:R-:W-:-:S04]  /*3520*/  USHF.R.U32.HI UR6, URZ, 0x5, UR6 ;  /* 0x00000005ff067899 */ /* 0x000fc80008011606 */
[----:B------:R-:W-:Y:S02]  /*3530*/  USHF.L.U32 UR8, UR8, UR6, URZ ;  /* 0x0000000608087299 */ /* 0x000fe400080006ff */
[----:B------:R-:W-:-:S04]  /*3540*/  USHF.L.U32 UR5, UR5, UR6, URZ ;  /* 0x0000000605057299 */ /* 0x000fc800080006ff */
[----:B-1----:R-:W-:-:S04]  /*3550*/  LOP3.LUT R0, R0, UR8, RZ, 0xc0, !PT ;  /* 0x0000000800007c12 */ /* 0x002fc8000f8ec0ff */
[----:B------:R-:W-:-:S13]  /*3560*/  ISETP.NE.AND P0, PT, R0, UR8, PT ;  /* 0x0000000800007c0c */ /* 0x000fda000bf05270 */
[----:B------:R-:W-:Y:S05]  /*3570*/  @P0 BRA `(.L_x_61) ;  /* 0x0000000000580947 */ /* 0x000fea0003800000 */
[----:B------:R-:W1:Y:S02]  /*3580*/  LDS R0, [UR4+0x18] ;  /* 0x00001804ff007984 */ /* 0x000e640008000800 */
[----:B-1----:R-:W-:-:S04]  /*3590*/  LOP3.LUT R0, R0, UR5, RZ, 0xc0, !PT ;  /* 0x0000000500007c12 */ /* 0x002fc8000f8ec0ff */
[----:B------:R-:W-:-:S13]  /*35a0*/  ISETP.NE.AND P0, PT, R0, UR5, PT ;  /* 0x0000000500007c0c */ /* 0x000fda000bf05270 */
[----:B------:R-:W-:Y:S05]  /*35b0*/  @P0 BRA `(.L_x_62) ;  /* 0x00000000003c0947 */ /* 0x000fea0003800000 */
[----:B------:R-:W1:Y:S01]  /*35c0*/  S2R R2, SR_LANEID ;  /* 0x0000000000027919 */ /* 0x000e620000000000 */
[----:B------:R-:W-:Y:S01]  /*35d0*/  ULOP3.LUT UR8, URZ, UR8, URZ, 0x33, !UPT ;  /* 0x00000008ff087292 */ /* 0x000fe2000f8e33ff */
[----:B------:R-:W-:Y:S01]  /*35e0*/  LOP3.LUT R4, RZ, UR5, RZ, 0x33, !PT ;  /* 0x00000005ff047c12 */ /* 0x000fe2000f8e33ff */
[----:B------:R-:W-:Y:S02]  /*35f0*/  VOTEU.ANY UR7, UPT, PT ;  /* 0x0000000000077886 */ /* 0x000fe400038e0100 */
[----:B------:R-:W-:Y:S01]  /*3600*/  UFLO.U32 UR7, UR7 ;  /* 0x00000007000772bd */ /* 0x000fe200080e0000 */
[----:B------:R-:W2:Y:S01]  /*3610*/  REDUX UR5, R4 ;  /* 0x00000000040573c4 */ /* 0x000ea20000000000 */
[----:B------:R-:W-:-:S06]  /*3620*/  IMAD.U32 R0, RZ, RZ, UR8 ;  /* 0x00000008ff007e24 */ /* 0x000fcc000f8e00ff */
[----:B------:R4:W-:Y:S01]  /*3630*/  UTCATOMSWS.AND URZ, UR8 ;  /* 0x0000000800ff79e3 */ /* 0x0009e20008000000 */
[----:B------:R-:W3:Y:S01]  /*3640*/  REDUX UR6, R0 ;  /* 0x00000000000673c4 */ /* 0x000ee20000000000 */
[----:B-1----:R-:W-:Y:S01]  /*3650*/  ISETP.EQ.U32.AND P0, PT, R2, UR7, PT ;  /* 0x0000000702007c0c */ /* 0x002fe2000bf02070 */
[----:B--2---:R-:W-:Y:S01]  /*3660*/  IMAD.U32 R2, RZ, RZ, UR5 ;  /* 0x00000005ff027e24 */ /* 0x004fe2000f8e00ff */
[----:B---3--:R-:W-:-:S11]  /*3670*/  MOV R3, UR6 ;  /* 0x0000000600037c02 */ /* 0x008fd60008000f00 */
[----:B------:R4:W-:Y:S04]  /*3680*/  @P0 ATOMS.AND RZ, [UR4+0x14], R3 ;  /* 0x00001403ffff098c */ /* 0x0009e8000a800004 */
[----:B------:R4:W-:Y:S01]  /*3690*/  @P0 ATOMS.AND RZ, [UR4+0x18], R2 ;  /* 0x00001802ffff098c */ /* 0x0009e2000a800004 */
[----:B------:R-:W-:Y:S05]  /*36a0*/  BRA `(.L_x_63) ;  /* 0x0000000000147947 */ /* 0x000fea0003800000 */
.L_x_62:
[----:B------:R-:W-:Y:S02]  /*36b0*/  MOV R2, 0x36d0 ;  /* 0x000036d000027802 */ /* 0x000fe40000000f00 */
[----:B---3-5:R-:W-:Y:S05]  /*36c0*/  CALL.REL.NOINC `($__internal_0_$__cuda_sm10x_tcgen05_guardrail_trap_col_being_dealloced_not_returned_by_alloc) ;  /* 0x0000008000747944 */ /* 0x028fea0003c00000 */
[----:B------:R-:W-:Y:S05]  /*36d0*/  BRA `(.L_x_63) ;  /* 0x0000000000087947 */ /* 0x000fea0003800000 */
.L_x_61:
[----:B------:R-:W-:Y:S02]  /*36e0*/  MOV R2, 0x3700 ;  /* 0x0000370000027802 */ /* 0x000fe40000000f00 */
[----:B---3-5:R-:W-:Y:S05]  /*36f0*/  CALL.REL.NOINC `($__internal_2_$__cuda_sm10x_tcgen05_guardrail_trap_unallocated_columns_being_dealloced) ;  /* 0x0000008000807944 */ /* 0x028fea0003c00000 */
.L_x_63:
[----:B------:R-:W-:Y:S01]  /*3700*/  NOP ;  /* 0x0000000000007918 */ /* 0x000fe20000000000 */
[----:B----4-:R-:W-:Y:S05]  /*3710*/  EXIT ;  /* 0x000000000000794d */ /* 0x010fea0003800000 */
.L_x_47:
[----:B------:R-:W-:-:S09]  /*3720*/  UISETP.NE.OR UP3, UPT, UR6, 0x3, UP3 ;  /* 0x000000030600788c */ /* 0x000fd20009f65670 */
[----:B------:R-:W-:Y:S05]  /*3730*/  BRA.U UP3, `(.L_x_64) ;  /* 0x0000001103187547 */ /* 0x000fea000b800000 */
[----:B------:R-:W1:Y:S01]  /*3740*/  LDCU.64 UR6, c[0x0][0x888] ;  /* 0x00011100ff0677ac */ /* 0x000e620008000a00 */
[----:B------:R-:W2:Y:S01]  /*3750*/  LDC R0, c[0x0][0xb30] ;  /* 0x0002cc00ff007b82 */ /* 0x000ea20000000800 */
[----:B------:R-:W-:Y:S02]  /*3760*/  HFMA2 R29, -RZ, RZ, 0, 0 ;  /* 0x00000000ff1d7431 */ /* 0x000fe400000001ff */
[----:B------:R-:W-:Y:S01]  /*3770*/  IMAD.MOV.U32 R31, RZ, RZ, 0x1 ;  /* 0x00000001ff1f7424 */ /* 0x000fe200078e00ff */
[----:B------:R-:W4:Y:S01]  /*3780*/  LDCU.64 UR4, c[0x0][0x890] ;  /* 0x00011200ff0477ac */ /* 0x000f220008000a00 */
[----:B------:R-:W-:Y:S01]  /*3790*/  IMAD.MOV.U32 R30, RZ, RZ, RZ ;  /* 0x000000ffff1e7224 */ /* 0x000fe200078e00ff */
[----:B------:R-:W-:Y:S01]  /*37a0*/  MOV R23, 0x4000 ;  /* 0x0000400000177802 */ /* 0x000fe20000000f00 */
[----:B------:R-:W-:Y:S01]  /*37b0*/  UPLOP3.LUT UP0, UPT, UPT, UPT, UPT, 0x40, 0x4 ;  /* 0x000000000004789c */ /* 0x000fe20003f0e870 */
[----:B------:R-:W3:Y:S08]  /*37c0*/  LDC R19, c[0x0][0x370] ;  /* 0x0000dc00ff137b82 */ /* 0x000ef00000000800 */
[----:B------:R-:W3:Y:S01]  /*37d0*/  LDC R2, c[0x0][0xb0c] ;  /* 0x0002c300ff027b82 */ /* 0x000ee20000000800 */
[----:B-1----:R-:W-:-:S03]  /*37e0*/  UISETP.NE.U32.AND UP1, UPT, UR6, URZ, UPT ;  /* 0x000000ff0600728c */ /* 0x002fc6000bf25070 */
[----:B------:R-:W-:Y:S01]  /*37f0*/  UMOV UR6, 0x400 ;  /* 0x0000040000067882 */ /* 0x000fe20000000000 */
[----:B------:R-:W-:Y:S02]  /*3800*/  UISETP.NE.AND.EX UP1, UPT, UR7, URZ, UPT, UP1 ;  /* 0x000000ff0700728c */ /* 0x000fe4000bf25310 */
[----:B------:R-:W-:Y:S01]  /*3810*/  ULEA UR6, UR45, UR6, 0x18 ;  /* 0x000000062d067291 */ /* 0x000fe2000f8ec0ff */
[----:B------:R-:W1:Y:S01]  /*3820*/  LDC R18, c[0x0][0xb20] ;  /* 0x0002c800ff127b82 */ /* 0x000e620000000800 */
[----:B----4-:R-:W-:Y:S01]  /*3830*/  UISETP.NE.U32.AND UP3, UPT, UR4, URZ, UPT ;  /* 0x000000ff0400728c */ /* 0x010fe2000bf65070 */
[----:B--2---:R-:W-:Y:S01]  /*3840*/  ISETP.NE.AND P1, PT, R0, 0x1, PT ;  /* 0x000000010000780c */ /* 0x004fe20003f25270 */
[----:B------:R-:W-:Y:S02]  /*3850*/  UIADD3 UR7, UPT, UPT, UR6, 0x48, URZ ;  /* 0x0000004806077890 */ /* 0x000fe4000fffe0ff */
[----:B------:R-:W-:Y:S02]  /*3860*/  UIADD3 UR33, UPT, UPT, UR6, 0x30, URZ ;  /* 0x0000003006217890 */ /* 0x000fe4000fffe0ff */
[----:B------:R-:W-:Y:S01]  /*3870*/  UIADD3 UR25, UPT, UPT, UR6, 0x38, URZ ;  /* 0x0000003806197890 */ /* 0x000fe2000fffe0ff */
[----:B------:R-:W2:Y:S01]  /*3880*/  LDC.64 R32, c[0x0][0x348] ;  /* 0x0000d200ff207b82 */ /* 0x000ea20000000a00 */
[----:B------:R-:W-:-:S02]  /*3890*/  UIADD3 UR17, UPT, UPT, UR6, 0x40, URZ ;  /* 0x0000004006117890 */ /* 0x000fc4000fffe0ff */
[----:B------:R-:W-:Y:S02]  /*38a0*/  UPRMT UR7, UR45, 0x654, UR7 ;  /* 0x000006542d077896 */ /* 0x000fe40008000007 */
[----:B------:R-:W-:-:S03]  /*38b0*/  UISETP.NE.AND.EX UP3, UPT, UR5, URZ, UPT, UP3 ;  /* 0x000000ff0500728c */ /* 0x000fc6000bf65330 */
[----:B------:R-:W4:Y:S08]  /*38c0*/  LDC.64 R16, c[0x0][0xb10] ;  /* 0x0002c400ff107b82 */ /* 0x000f300000000a00 */
[----:B------:R-:W1:Y:S08]  /*38d0*/  LDC.64 R6, c[0x0][0xb18] ;  /* 0x0002c600ff067b82 */ /* 0x000e700000000a00 */
[----:B------:R-:W1:Y:S08]  /*38e0*/  LDC.64 R4, c[0x0][0xb28] ;  /* 0x0002ca00ff047b82 */ /* 0x000e700000000a00 */
[----:B---3--:R-:W1:Y:S02]  /*38f0*/  LDC R22, c[0x0][0x374] ;  /* 0x0000dd00ff167b82 */ /* 0x008e640000000800 */
.L_x_75:
[C---:B------:R-:W-:Y:S02]  /*3900*/  LEA R0, R30.reuse, UR6, 0x3 ;  /* 0x000000061e007c11 */ /* 0x040fe4000f8e18ff */
[----:B------:R-:W-:Y:S02]  /*3910*/  SHF.L.U32 R3, R29, 0x1f, RZ ;  /* 0x0000001f1d037819 */ /* 0x000fe400000006ff */
[----:B------:R-:W-:Y:S02]  /*3920*/  LEA R24, R30, UR6, 0x4 ;  /* 0x000000061e187c11 */ /* 0x000fe4000f8e20ff */
[----:B---3--:R-:W3:Y:S02]  /*3930*/  SYNCS.PHASECHK.TRANS64.TRYWAIT P0, [R0+URZ+0x80], R3 ;  /* 0x00008003000075a7 */ /* 0x008ee400080011ff */
[----:B---3--:R-:W-:Y:S05]  /*3940*/  @!P0 BRA `(.L_x_65) ;  /* 0x0000007800848947 */ /* 0x008fea0003800000 */
.L_x_151:
[----:B------:R-:W-:Y:S01]  /*3950*/  ISETP.GE.AND P0, PT, R136, 0x1, PT ;  /* 0x000000018800780c */ /* 0x000fe20003f06270 */
[----:B------:R-:W1:Y:S01]  /*3960*/  LDS.128 R24, [R24+0xf0] ;  /* 0x0000f00018187984 */ /* 0x000e620000000c00 */
[----:B---3--:R-:W-:Y:S01]  /*3970*/  VIADD R0, R0, 0x90 ;  /* 0x0000009000007836 */ /* 0x008fe20000000000 */
[----:B------:R-:W-:Y:S01]  /*3980*/  @!PT LDS RZ, [RZ] ;  /* 0x00000000fffff984 */ /* 0x000fe20000000800 */
[----:B------:R-:W-:Y:S01]  /*3990*/  @!PT LDS RZ, [RZ] ;  /* 0x00000000fffff984 */ /* 0x000fe20000000800 */
[----:B------:R-:W-:Y:S01]  /*39a0*/  @!PT LDS RZ, [RZ] ;  /* 0x00000000fffff984 */ /* 0x000fe20000000800 */
[----:B------:R-:W-:Y:S01]  /*39b0*/  @!PT LDS RZ, [RZ] ;  /* 0x00000000fffff984 */ /* 0x000fe20000000800 */
[----:B------:R3:W-:Y:S06]  /*39c0*/  MEMBAR.ALL.CTA ;  /* 0x0000000000007992 */ /* 0x0007ec0000008000 */
[----:B---3--:R-:W3:Y:S01]  /*39d0*/  FENCE.VIEW.ASYNC.S ;  /* 0x00000000000073c6 */ /* 0x008ee20000000000 */
[----:B------:R-:W-:Y:S04]  /*39e0*/  PRMT R0, RZ, 0x654, R0 ;  /* 0x00000654ff007816 */ /* 0x000fe80000000000 */
[----:B---3--:R3:W-:Y:S01]  /*39f0*/  SYNCS.ARRIVE.TRANS64.RED.A1T0 RZ, [R0+URZ], RZ ;  /* 0x000000ff00ff79a7 */ /* 0x0087e200081004ff */
[----:B-1----:R-:W-:Y:S11]  /*3a00*/  LOP3.LUT P3, RZ, R26, 0x1, RZ, 0xc0, !PT ;  /* 0x000000011aff7812 */ /* 0x002ff6000786c0ff */
[----:B------:R-:W-:Y:S02]  /*3a10*/  @!UPT UIADD3 URZ, UPT, UPT, URZ, URZ, URZ ;  /* 0x000000fffffff290 */ /* 0x000fe4000fffe0ff */
[----:B------:R-:W-:Y:S02]  /*3a20*/  @P3 MOV R13, R24 ;  /* 0x00000018000d3202 */ /* 0x000fe40000000f00 */
[----:B------:R-:W-:Y:S01]  /*3a30*/  @P3 LOP3.LUT R8, R25, 0xffff, RZ, 0xc0, !PT ;  /* 0x0000ffff19083812 */ /* 0x000fe200078ec0ff */
[----:B---3--:R-:W-:Y:S06]  /*3a40*/  @!P0 BRA `(.L_x_66) ;  /* 0x0000000000a48947 */ /* 0x008fec0003800000 */
[----:B------:R-:W-:Y:S01]  /*3a50*/  IMAD.HI.U32 R35, R22, R7, RZ ;  /* 0x0000000716237227 */ /* 0x000fe200078e00ff */
[----:B------:R-:W-:Y:S02]  /*3a60*/  ISETP.NE.AND P0, PT, R6, 0x1, PT ;  /* 0x000000010600780c */ /* 0x000fe40003f05270 */
[----:B------:R-:W-:Y:S01]  /*3a70*/  ISETP.NE.AND P2, PT, R136, 0x1, PT ;  /* 0x000000018800780c */ /* 0x000fe20003f45270 */
[----:B----4-:R-:W-:Y:S01]  /*3a80*/  IMAD.HI.U32 R34, R19, R16, RZ ;  /* 0x0000001013227227 */ /* 0x010fe200078e00ff */
[----:B------:R-:W-:Y:S02]  /*3a90*/  SHF.R.U32.HI R35, RZ, R18, R35 ;  /* 0x00000012ff237219 */ /* 0x000fe40000011623 */
[----:B------:R-:W-:Y:S01]  /*3aa0*/  ISETP.NE.AND P4, PT, R2, 0x1, PT ;  /* 0x000000010200780c */ /* 0x000fe20003f85270 */
[----:B------:R-:W-:Y:S01]  /*3ab0*/  IMAD.HI.U32 R36, R13, R16, RZ ;  /* 0x000000100d247227 */ /* 0x000fe200078e00ff */
[----:B------:R-:W-:Y:S02]  /*3ac0*/  SHF.R.U32.HI R34, RZ, R17, R34 ;  /* 0x00000011ff227219 */ /* 0x000fe40000011622 */
[----:B------:R-:W-:Y:S01]  /*3ad0*/  SEL R3, R22, R35, !P0 ;  /* 0x0000002316037207 */ /* 0x000fe20004000000 */
[C---:B------:R-:W-:Y:S01]  /*3ae0*/  IMAD.HI.U32 R35, R8.reuse, R7, RZ ;  /* 0x0000000708237227 */ /* 0x040fe200078e00ff */
[----:B------:R-:W-:Y:S02]  /*3af0*/  SEL R11, R19, R34, !P4 ;  /* 0x00000022130b7207 */ /* 0x000fe40006000000 */
[----:B------:R-:W-:Y:S01]  /*3b00*/  SHF.R.U32.HI R36, RZ, R17, R36 ;  /* 0x00000011ff247219 */ /* 0x000fe20000011624 */
[----:B------:R-:W-:Y:S01]  /*3b10*/  IMAD.HI.U32 R38, R3, R4, RZ ;  /* 0x0000000403267227 */ /* 0x000fe200078e00ff */
[----:B------:R-:W-:Y:S03]  /*3b20*/  SHF.R.U32.HI R35, RZ, R18, R35 ;  /* 0x00000012ff237219 */ /* 0x000fe60000011623 */
[----:B------:R-:W-:Y:S01]  /*3b30*/  IMAD.HI.U32 R34, R11, R4, RZ ;  /* 0x000000040b227227 */ /* 0x000fe200078e00ff */
[----:B------:R-:W-:Y:S02]  /*3b40*/  @P2 SHF.R.U32.HI R3, RZ, R5, R38 ;  /* 0x00000005ff032219 */ /* 0x000fe40000011626 */
[----:B------:R-:W-:Y:S02]  /*3b50*/  SEL R9, R8, R35, !P0 ;  /* 0x0000002308097207 */ /* 0x000fe40004000000 */
[----:B------:R-:W-:Y:S01]  /*3b60*/  @P2 SHF.R.U32.HI R11, RZ, R5, R34 ;  /* 0x00000005ff0b2219 */ /* 0x000fe20000011622 */
[C---:B------:R-:W-:Y:S01]  /*3b70*/  IMAD R10, R136.reuse, R3, RZ ;  /* 0x00000003880a7224 */ /* 0x040fe200078e02ff */
[----:B------:R-:W-:Y:S01]  /*3b80*/  SEL R3, R13, R36, !P4 ;  /* 0x000000240d037207 */ /* 0x000fe20006000000 */
[C---:B------:R-:W-:Y:S03]  /*3b90*/  IMAD.HI.U32 R14, R9.reuse, R4, RZ ;  /* 0x00000004090e7227 */ /* 0x040fe600078e00ff */
[----:B------:R-:W-:Y:S01]  /*3ba0*/  ISETP.GE.AND P0, PT, R9, R10, PT ;  /* 0x0000000a0900720c */ /* 0x000fe20003f06270 */
[C---:B------:R-:W-:Y:S01]  /*3bb0*/  IMAD R12, R136.reuse, R11, RZ ;  /* 0x0000000b880c7224 */ /* 0x040fe200078e02ff */
[-C--:B------:R-:W-:Y:S04]  /*3bc0*/  SHF.R.U32.HI R14, RZ, R5.reuse, R14 ;  /* 0x00000005ff0e7219 */ /* 0x080fe8000001160e */
[----:B------:R-:W-:Y:S02]  /*3bd0*/  ISETP.GE.OR P0, PT, R3, R12, P0 ;  /* 0x0000000c0300720c */ /* 0x000fe40000706670 */
[----:B------:R-:W-:Y:S05]  /*3be0*/  SEL R15, R9, R14, !P2 ;  /* 0x0000000e090f7207 */ /* 0x000fea0005000000 */
[----:B------:R-:W-:Y:S04]  /*3bf0*/  IMAD.MOV R14, RZ, RZ, -R15 ;  /* 0x000000ffff0e7224 */ /* 0x000fe800078e0a0f */
[----:B------:R-:W-:Y:S02]  /*3c00*/  IMAD R14, R136, R14, R9 ;  /* 0x0000000e880e7224 */ /* 0x000fe400078e0209 */
[C---:B------:R-:W-:Y:S05]  /*3c10*/  @!P0 IMAD.HI.U32 R10, R3.reuse, R4, RZ ;  /* 0x00000004030a8227 */ /* 0x040fea00078e00ff */
[----:B------:R-:W-:Y:S04]  /*3c20*/  @!P0 SHF.R.U32.HI R10, RZ, R5, R10 ;  /* 0x00000005ff0a8219 */ /* 0x000fe8000001160a */
[----:B------:R-:W-:Y:S01]  /*3c30*/  @!P0 SEL R0, R3, R10, !P2 ;  /* 0x0000000a03008207 */ /* 0x000fe20005000000 */
[----:B------:R-:W-:Y:S03]  /*3c40*/  IMAD.MOV R10, RZ, RZ, -R3 ;  /* 0x000000ffff0a7224 */ /* 0x000fe600078e0a03 */
[----:B------:R-:W-:Y:S01]  /*3c50*/  @!P0 IADD3 R15, PT, PT, R15, -R0, RZ ;  /* 0x800000000f0f8210 */ /* 0x000fe20007ffe0ff */
[----:B------:R-:W-:Y:S01]  /*3c60*/  @!P0 IMAD R0, R11, R14, R0 ;  /* 0x0000000e0b008224 */ /* 0x000fe200078e0200 */
[----:B------:R-:W-:Y:S01]  /*3c70*/  IADD3 R11, PT, PT, -R9, RZ, RZ ;  /* 0x000000ff090b7210 */ /* 0x000fe20007ffe1ff */
[----:B------:R-:W-:Y:S02]  /*3c80*/  IMAD R13, R2, R10, R13 ;  /* 0x0000000a020d7224 */ /* 0x000fe400078e020d */
[----:B------:R-:W-:Y:S02]  /*3c90*/  @!P0 IMAD R9, R15, R136, R3 ;  /* 0x000000880f098224 */ /* 0x000fe400078e0203 */
[----:B------:R-:W-:Y:S02]  /*3ca0*/  @!P0 IMAD.MOV.U32 R3, RZ, RZ, R0 ;  /* 0x000000ffff038224 */ /* 0x000fe400078e0000 */
[----:B------:R-:W-:Y:S02]  /*3cb0*/  IMAD R8, R6, R11, R8 ;  /* 0x0000000b06087224 */ /* 0x000fe400078e0208 */
[----:B------:R-:W-:Y:S02]  /*3cc0*/  IMAD R13, R3, R2, R13 ;  /* 0x00000002030d7224 */ /* 0x000fe400078e020d */
[----:B------:R-:W-:Y:S02]  /*3cd0*/  IMAD R8, R9, R6, R8 ;  /* 0x0000000609087224 */ /* 0x000fe400078e0208 */
.L_x_66:
[----:B------:R-:W-:Y:S05]  /*3ce0*/  BRA.U UP0, `(.L_x_67) ;  /* 0x0000000100107547 */ /* 0x000fea000b800000 */
[----:B------:R-:W-:Y:S04]  /*3cf0*/  MOV R0, UR13 ;  /* 0x0000000d00007c02 */ /* 0x000fe80008000f00 */
[----:B------:R-:W-:Y:S04]  /*3d00*/  SHF.L.U32 R3, R0, 0x1f, RZ ;  /* 0x0000001f00037819 */ /* 0x000fe800000006ff */
[----:B------:R-:W1:Y:S02]  /*3d10*/  SYNCS.PHASECHK.TRANS64.TRYWAIT P0, [UR6+0x78], R3 ;  /* 0x00007803ff0075a7 */ /* 0x000e640008001106 */
[----:B-1----:R-:W-:Y:S05]  /*3d20*/  @!P0 BRA `(.L_x_68) ;  /* 0x0000007400a08947 */ /* 0x002fea0003800000 */
.L_x_67:
[----:B------:R-:W-:Y:S02]  /*3d30*/  R2UR UR35, R21 ;  /* 0x00000000152372ca */ /* 0x000fe400000e0000 */
[----:B------:R-:W-:Y:S02]  /*3d40*/  R2UR UR34, R20 ;  /* 0x00000000142272ca */ /* 0x000fe400000e0000 */
[----:B------:R-:W-:Y:S02]  /*3d50*/  ISETP.NE.U32.AND P2, PT, RZ, UR4, PT ;  /* 0x00000004ff007c0c */ /* 0x000fe4000bf45070 */
[----:B------:R-:W-:Y:S02]  /*3d60*/  SHF.L.U32 R12, R31, 0x1f, RZ ;  /* 0x0000001f1f0c7819 */ /* 0x000fe400000006ff */
[----:B------:R-:W-:Y:S05]  /*3d70*/  ISETP.NE.AND.EX P2, PT, RZ, UR5, PT, P2 ;  /* 0x00000005ff007c0c */ /* 0x000fea000bf45320 */
[----:B------:R-:W-:Y:S02]  /*3d80*/  USHF.L.U32 UR35, UR35, 0x7, URZ ;  /* 0x0000000723237899 */ /* 0x000fe400080006ff */
[----:B------:R-:W-:Y:S01]  /*3d90*/  USHF.L.U32 UR34, UR34, 0x8, URZ ;  /* 0x0000000822227899 */ /* 0x000fe200080006ff */
[----:B------:R-:W-:Y:S11]  /*3da0*/  BRA.U !UP3, `(.L_x_69) ;  /* 0x000000010b347547 */ /* 0x000ff6000b800000 */
[----:B------:R-:W-:Y:S01]  /*3db0*/  UPLOP3.LUT UP2, UPT, UPT, UPT, UP1, 0x80, 0x8 ;  /* 0x000000000008789c */ /* 0x000fe20003f4f010 */
[----:B-1----:R-:W-:Y:S02]  /*3dc0*/  HFMA2 R0, -RZ, RZ, 0, 5.9604644775390625e-08 ;  /* 0x00000001ff007431 */ /* 0x002fe400000001ff */
[----:B------:R-:W-:Y:S03]  /*3dd0*/  IMAD.MOV.U32 R193, RZ, RZ, 0x1 ;  /* 0x00000001ffc17424 */ /* 0x000fe600078e00ff */
[----:B------:R-:W-:Y:S05]  /*3de0*/  PLOP3.LUT P0, PT, PT, PT, UP2, 0x80, 0x8 ;  /* 0x000000000008781c */ /* 0x000fea0003f0f028 */
[----:B------:R-:W1:Y:S01]  /*3df0*/  @UP2 LDCU.64 UR10, c[0x0][0x888] ;  /* 0x00011100ff0a27ac */ /* 0x000e620008000a00 */
[----:B------:R-:W-:Y:S07]  /*3e00*/  @UP2 UIMAD UR8, UR44, UR4, URZ ;  /* 0x000000042c0822a4 */ /* 0x000fee000f8e02ff */
[----:B------:R-:W-:Y:S01]  /*3e10*/  @!P0 PRMT R193, R0, 0x7610, R193 ;  /* 0x0000761000c18816 */ /* 0x000fe200000000c1 */
[----:B-1----:R-:W-:Y:S03]  /*3e20*/  @UP2 UIMAD.WIDE UR10, UR8, 0x4, UR10 ;  /* 0x00000004080a28a5 */ /* 0x002fe6000f8e020a */
[----:B------:R-:W1:Y:S03]  /*3e30*/  @!UP2 LDCU UR8, c[0x0][0x880] ;  /* 0x00011000ff08a7ac */ /* 0x000e660008000800 */
[----:B------:R-:W-:Y:S01]  /*3e40*/  IMAD.U32 R10, RZ, RZ, UR10 ;  /* 0x0000000aff0a7e24 */ /* 0x000fe2000f8e00ff */
[----:B------:R-:W-:Y:S05]  /*3e50*/  MOV R11, UR11 ;  /* 0x0000000b000b7c02 */ /* 0x000fea0008000f00 */
[----:B-----5:R3:W5:Y:S02]  /*3e60*/  @P0 LDG.E R145, desc[UR48][R10.64] ;  /* 0x000000300a910981 */ /* 0x020764000c1e1900 */
[----:B-1-3--:R-:W-:Y:S07]  /*3e70*/  @!P0 IMAD.U32 R145, RZ, RZ, UR8 ;  /* 0x00000008ff918e24 */ /* 0x00afee000f8e00ff */
.L_x_69:
[----:B-----5:R-:W-:Y:S01]  /*3e80*/  @!P2 FSETP.EQ.AND P0, PT, R145, RZ, PT ;  /* 0x000000ff9100a20b */ /* 0x020fe20003f02000 */
[----:B------:R-:W-:Y:S01]  /*3e90*/  @!UPT UIADD3 URZ, UPT, UPT, URZ, URZ, URZ ;  /* 0x000000fffffff290 */ /* 0x000fe2000fffe0ff */
[----:B------:R-:W-:Y:S11]  /*3ea0*/  @!P2 BRA `(.L_x_70) ;  /* 0x000000000014a947 */ /* 0x000ff60003800000 */
[----:B------:R-:W-:Y:S02]  /*3eb0*/  LOP3.LUT P2, RZ, R193, 0xff, RZ, 0xc0, !PT ;  /* 0x000000ffc1ff7812 */ /* 0x000fe4000784c0ff */
[----:B------:R-:W-:Y:S04]  /*3ec0*/  PLOP3.LUT P0, PT, PT, PT, UP2, 0x80, 0x8 ;  /* 0x000000000008781c */ /* 0x000fe80003f0f028 */
[----:B------:R-:W-:Y:S07]  /*3ed0*/  PLOP3.LUT P0, PT, P0, PT, PT, 0x8, 0x80 ;  /* 0x000000000080781c */ /* 0x000fee000070e170 */
[----:B------:R-:W-:Y:S11]  /*3ee0*/  @P2 FSETP.EQ.AND P0, PT, R145, RZ, PT ;  /* 0x000000ff9100220b */ /* 0x000ff60003f02000 */
[----:B------:R-:W-:Y:S02]  /*3ef0*/  @!UPT UIADD3 URZ, UPT, UPT, URZ, URZ, URZ ;  /* 0x000000fffffff290 */ /* 0x000fe4000fffe0ff */
.L_x_70:
[----:B------:R-:W3:Y:S01]  /*3f00*/  SYNCS.PHASECHK.TRANS64.TRYWAIT P2, [UR6+0x50], R12 ;  /* 0x0000500cff0075a7 */ /* 0x000ee20008041106 */
[----:B------:R-:W-:Y:S04]  /*3f10*/  ELECT P4, URZ, PT ;  /* 0x0000000000ff782f */ /* 0x000fe80003880000 */
[----:B------:R-:W-:Y:S11]  /*3f20*/  PLOP3.LUT P4, PT, P0, P4, PT, 0xf2, 0x2f ;  /* 0x00000000002f781c */ /* 0x000ff60000789e72 */
[----:B------:R-:W-:Y:S02]  /*3f30*/  @!UPT UIADD3 URZ, UPT, UPT, URZ, URZ, URZ ;  /* 0x000000fffffff290 */ /* 0x000fe4000fffe0ff */
[----:B--2---:R-:W-:Y:S05]  /*3f40*/  @!P4 IADD3 R9, P0, PT, R32, 0x580, RZ ;  /* 0x000005802009c810 */ /* 0x004fea0007f1e0ff */
[----:B-1----:R-:W-:Y:S01]  /*3f50*/  @!P4 IMAD.X R0, RZ, RZ, R33, P0 ;  /* 0x000000ffff00c224 */ /* 0x002fe200000e0621 */
[----:B---3--:R-:W-:Y:S07]  /*3f60*/  @!P2 BRA `(.L_x_71) ;  /* 0x000000740028a947 */ /* 0x008fee0003800000 */
.L_x_154:
[----:B------:R-:W-:Y:S01]  /*3f70*/  @!P4 R2UR UR8, R0 ;  /* 0x000000000008c2ca */ /* 0x000fe200000e0000 */
[----:B------:R-:W-:Y:S01]  /*3f80*/  VOTEU.ALL UP0, P4 ;  /* 0x0000000000ff7886 */ /* 0x000fe20002000000 */
[----:B------:R-:W-:Y:S01]  /*3f90*/  @!P4 R2UR UR9, R9 ;  /* 0x000000000909c2ca */ /* 0x000fe200000e0000 */
[----:B------:R-:W-:Y:S01]  /*3fa0*/  @!P4 IMAD.MOV.U32 R0, RZ, RZ, 0x4000 ;  /* 0x00004000ff00c424 */ /* 0x000fe200078e00ff */
[----:B------:R-:W-:Y:S01]  /*3fb0*/  UMOV UR10, 0x0 ;  /* 0x00000000000a7882 */ /* 0x000fe20000000000 */
[----:B------:R-:W-:Y:S01]  /*3fc0*/  UMOV UR11, 0x10000000 ;  /* 0x10000000000b7882 */ /* 0x000fe20000000000 */
[----:B------:R-:W-:Y:S01]  /*3fd0*/  @!UP0 UIADD3 UR32, UPT, UPT, UR6, 0x400, URZ ;  /* 0x0000040006208890 */ /* 0x000fe2000fffe0ff */
[----:B------:R-:W-:Y:S01]  /*3fe0*/  @!P4 IADD3 R9, P0, PT, R32, 0x580, RZ ;  /* 0x000005802009c810 */ /* 0x000fe20007f1e0ff */
[----:B------:R-:W-:Y:S01]  /*3ff0*/  VOTEU.ALL UP0, P4 ;  /* 0x0000000000ff7886 */ /* 0x000fe20002000000 */
[----:B------:R-:W-:Y:S04]  /*4000*/  UMOV UR36, UR44 ;  /* 0x0000002c00247c82 */ /* 0x000fe80008000000 */
[----:B------:R-:W-:Y:S01]  /*4010*/  IMAD.U32 R11, RZ, RZ, UR8 ;  /* 0x00000008ff0b7e24 */ /* 0x000fe2000f8e00ff */
[----:B------:R-:W-:Y:S01]  /*4020*/  UPRMT UR8, UR45, 0x654, UR33 ;  /* 0x000006542d087896 */ /* 0x000fe20008000021 */
[----:B------:R-:W-:Y:S03]  /*4030*/  IMAD.U32 R10, RZ, RZ, UR9 ;  /* 0x00000009ff0a7e24 */ /* 0x000fe6000f8e00ff */
[----:B------:R-:W-:Y:S02]  /*4040*/  @!P4 R2UR UR15, R11 ;  /* 0x000000000b0fc2ca */ /* 0x000fe400000e0000 */
[----:B------:R-:W-:Y:S11]  /*4050*/  @!P4 R2UR UR14, R10 ;  /* 0x000000000a0ec2ca */ /* 0x000ff600000e0000 */
[----:B------:R-:W-:Y:S02]  /*4060*/  @!UPT UIADD3 URZ, UPT, UPT, URZ, URZ, URZ ;  /* 0x000000fffffff290 */ /* 0x000fe4000fffe0ff */
[----:B------:R2:W-:Y:S01]  /*4070*/  @!UP0 UTMALDG.3D [UR32], [UR14], desc[UR10] ;  /* 0x00000a200e0085b4 */ /* 0x0005e20008011000 */
[----:B------:R3:W-:Y:S01]  /*4080*/  @!P4 SYNCS.ARRIVE.TRANS64.RED.A0TR RZ, [UR6+0x30], R0 ;  /* 0x00003000ffffc9a7 */ /* 0x0007e20008300406 */
[----:B------:R-:W-:Y:S01]  /*4090*/  SYNCS.ARRIVE.TRANS64.RED.A1T0 RZ, [UR8], RZ ;  /* 0x000000ffffff79a7 */ /* 0x000fe20008100408 */
[----:B---3--:R-:W-:Y:S01]  /*40a0*/  @!P4 IMAD.X R0, RZ, RZ, R33, P0 ;  /* 0x000000ffff00c224 */ /* 0x008fe200000e0621 */
[----:B------:R-:W3:Y:S02]  /*40b0*/  SYNCS.PHASECHK.TRANS64.TRYWAIT P2, [UR6+0x58], R12 ;  /* 0x0000580cff0075a7 */ /* 0x000ee40008041106 */
[----:B--23--:R-:W-:Y:S05]  /*40c0*/  @!P2 BRA `(.L_x_72) ;  /* 0x0000007000e8a947 */ /* 0x00cfea0003800000 */
.L_x_156:
        /* <DEDUP_REMOVED lines=8> */
[----:B------:R-:W-:Y:S01]  /*4150*/  @!UP0 UIADD3 UR24, UPT, UPT, UR6, 0x4400, URZ ;  /* 0x0000440006188890 */ /* 0x000fe2000fffe0ff */
[----:B------:R-:W-:Y:S01]  /*4160*/  VOTEU.ALL UP0, P4 ;  /* 0x0000000000ff7886 */ /* 0x000fe20002000000 */
[----:B------:R-:W-:Y:S01]  /*4170*/  UMOV UR27, UR35 ;  /* 0x00000023001b7c82 */ /* 0x000fe20008000000 */
[----:B------:R-:W-:Y:S02]  /*4180*/  UMOV UR28, UR44 ;  /* 0x0000002c001c7c82 */ /* 0x000fe40008000000 */
[----:B------:R-:W-:Y:S01]  /*4190*/  IMAD.U32 R11, RZ, RZ, UR8 ;  /* 0x00000008ff0b7e24 */ /* 0x000fe2000f8e00ff */
[----:B------:R-:W-:Y:S01]  /*41a0*/  UPRMT UR8, UR45, 0x654, UR25 ;  /* 0x000006542d087896 */ /* 0x000fe20008000019 */
[----:B------:R-:W-:Y:S02]  /*41b0*/  IMAD.U32 R10, RZ, RZ, UR9 ;  /* 0x00000009ff0a7e24 */ /* 0x000fe4000f8e00ff */
[----:B------:R-:W-:Y:S01]  /*41c0*/  @!P4 IMAD.X R20, RZ, RZ, R33, P0 ;  /* 0x000000ffff14c224 */ /* 0x000fe200000e0621 */
[----:B------:R-:W-:Y:S02]  /*41d0*/  @!P4 R2UR UR15, R11 ;  /* 0x000000000b0fc2ca */ /* 0x000fe400000e0000 */
[----:B------:R-:W-:Y:S11]  /*41e0*/  @!P4 R2UR UR14, R10 ;  /* 0x000000000a0ec2ca */ /* 0x000ff600000e0000 */
[----:B------:R-:W-:Y:S02]  /*41f0*/  @!UPT UIADD3 URZ, UPT, UPT, URZ, URZ, URZ ;  /* 0x000000fffffff290 */ /* 0x000fe4000fffe0ff */
[----:B------:R2:W-:Y:S01]  /*4200*/  @!UP0 UTMALDG.3D [UR24], [UR14], desc[UR10] ;  /* 0x00000a180e0085b4 */ /* 0x0005e20008011000 */
[----:B------:R2:W-:Y:S01]  /*4210*/  @!P4 SYNCS.ARRIVE.TRANS64.RED.A0TR RZ, [UR6+0x38], R0 ;  /* 0x00003800ffffc9a7 */ /* 0x0005e20008300406 */
[----:B------:R-:W-:Y:S01]  /*4220*/  SYNCS.ARRIVE.TRANS64.RED.A1T0 RZ, [UR8], RZ ;  /* 0x000000ffffff79a7 */ /* 0x000fe20008100408 */
[----:B------:R-:W3:Y:S02]  /*4230*/  SYNCS.PHASECHK.TRANS64.TRYWAIT P2, [UR6+0x60], R12 ;  /* 0x0000600cff0075a7 */ /* 0x000ee40008041106 */
[----:B--23--:R-:W-:Y:S05]  /*4240*/  @!P2 BRA `(.L_x_73) ;  /* 0x0000007000a0a947 */ /* 0x00cfea0003800000 */
.L_x_158:
[----:B------:R-:W2:Y:S01]  /*4250*/  LDC.64 R14, c[0x0][0xb10] ;  /* 0x0002c400ff0e7b82 */ /* 0x000ea20000000a00 */
[----:B------:R-:W-:Y:S01]  /*4260*/  @!P4 R2UR UR8, R20 ;  /* 0x000000001408c2ca */ /* 0x000fe200000e0000 */
[----:B------:R-:W-:Y:S01]  /*4270*/  VOTEU.ALL UP0, P4 ;  /* 0x0000000000ff7886 */ /* 0x000fe20002000000 */
[----:B------:R-:W-:Y:S01]  /*4280*/  @!P4 R2UR UR9, R21 ;  /* 0x000000001509c2ca */ /* 0x000fe200000e0000 */
[----:B------:R-:W-:Y:S01]  /*4290*/  UMOV UR10, 0x0 ;  /* 0x00000000000a7882 */ /* 0x000fe20000000000 */
[----:B------:R-:W-:Y:S03]  /*42a0*/  UMOV UR11, 0x10000000 ;  /* 0x10000000000b7882 */ /* 0x000fe60000000000 */
[----:B------:R-:W3:Y:S01]  /*42b0*/  LDC.64 R10, c[0x0][0xb18] ;  /* 0x0002c600ff0a7b82 */ /* 0x000ee20000000a00 */
[----:B------:R-:W-:Y:S01]  /*42c0*/  @!UP0 UIADD3 UR18, UPT, UPT, UR34, 0x80, URZ ;  /* 0x0000008022128890 */ /* 0x000fe2000fffe0ff */
[----:B------:R-:W-:Y:S01]  /*42d0*/  @P3 SHF.R.U32.HI R28, RZ, 0x10, R25 ;  /* 0x00000010ff1c3819 */ /* 0x000fe20000011619 */
[----:B------:R-:W-:Y:S01]  /*42e0*/  @!UP0 UIADD3 UR16, UPT, UPT, UR6, 0x8400, URZ ;  /* 0x0000840006108890 */ /* 0x000fe2000fffe0ff */
[----:B------:R-:W-:Y:S01]  /*42f0*/  VIADD R30, R30, 0x1 ;  /* 0x000000011e1e7836 */ /* 0x000fe20000000000 */
[----:B------:R-:W-:Y:S03]  /*4300*/  VOTEU.ALL UP0, P4 ;  /* 0x0000000000ff7886 */ /* 0x000fe60002000000 */
[----:B------:R-:W5:Y:S01]  /*4310*/  @!P1 LDC R0, c[0x0][0xb20] ;  /* 0x0002c800ff009b82 */ /* 0x000f620000000800 */
[----:B------:R-:W-:Y:S01]  /*4320*/  UMOV UR19, UR35 ;  /* 0x0000002300137c82 */ /* 0x000fe20008000000 */
[----:B------:R-:W-:Y:S01]  /*4330*/  IMAD.U32 R21, RZ, RZ, UR8 ;  /* 0x00000008ff157e24 */ /* 0x000fe2000f8e00ff */
[----:B------:R-:W-:Y:S05]  /*4340*/  UMOV UR20, UR44 ;  /* 0x0000002c00147c82 */ /* 0x000fea0008000000 */
[----:B-1----:R-:W1:Y:S01]  /*4350*/  @!P1 LDC R3, c[0x0][0xb0c] ;  /* 0x0002c300ff039b82 */ /* 0x002e620000000800 */
[----:B------:R-:W-:Y:S01]  /*4360*/  IMAD.U32 R20, RZ, RZ, UR9 ;  /* 0x00000009ff147e24 */ /* 0x000fe2000f8e00ff */
[----:B------:R-:W-:Y:S01]  /*4370*/  UPRMT UR8, UR45, 0x654, UR17 ;  /* 0x000006542d087896 */ /* 0x000fe20008000011 */
[----:B------:R-:W-:Y:S03]  /*4380*/  @!P4 R2UR UR15, R21 ;  /* 0x00000000150fc2ca */ /* 0x000fe600000e0000 */
[----:B------:R-:W-:Y:S01]  /*4390*/  @!P4 R2UR UR14, R20 ;  /* 0x00000000140ec2ca */ /* 0x000fe200000e0000 */
[----:B------:R-:W-:Y:S11]  /*43a0*/  @!P4 IMAD.MOV.U32 R20, RZ, RZ, 0x4000 ;  /* 0x00004000ff14c424 */ /* 0x000ff600078e00ff */
[----:B------:R-:W-:Y:S01]  /*43b0*/  @!UPT UIADD3 URZ, UPT, UPT, URZ, URZ, URZ ;  /* 0x000000fffffff290 */ /* 0x000fe2000fffe0ff */
[----:B------:R1:W-:Y:S01]  /*43c0*/  @!UP0 UTMALDG.3D [UR16], [UR14], desc[UR10] ;  /* 0x00000a100e0085b4 */ /* 0x0003e20008011000 */
[----:B------:R1:W-:Y:S02]  /*43d0*/  @!P4 SYNCS.ARRIVE.TRANS64.RED.A0TR RZ, [UR6+0x40], R20 ;  /* 0x00004014ffffc9a7 */ /* 0x0003e40008300406 */
[----:B-1----:R-:W-:Y:S01]  /*43e0*/  @!P1 ISETP.NE.AND P2, PT, R3, 0x1, PT ;  /* 0x000000010300980c */ /* 0x002fe20003f45270 */
[C---:B--2---:R-:W-:Y:S01]  /*43f0*/  @!P1 IMAD.HI.U32 R14, R13.reuse, R14, RZ ;  /* 0x0000000e0d0e9227 */ /* 0x044fe200078e00ff */
[----:B---3--:R-:W-:Y:S03]  /*4400*/  @!P1 ISETP.NE.AND P0, PT, R10, 0x1, PT ;  /* 0x000000010a00980c */ /* 0x008fe60003f05270 */
[C---:B------:R-:W-:Y:S01]  /*4410*/  @!P1 IMAD.HI.U32 R11, R8.reuse, R11, RZ ;  /* 0x0000000b080b9227 */ /* 0x040fe200078e00ff */
[----:B------:R-:W-:Y:S04]  /*4420*/  @!P1 SHF.R.U32.HI R14, RZ, R15, R14 ;  /* 0x0000000fff0e9219 */ /* 0x000fe8000001160e */
[----:B-----5:R-:W-:Y:S01]  /*4430*/  @!P1 SHF.R.U32.HI R9, RZ, R0, R11 ;  /* 0x00000000ff099219 */ /* 0x020fe2000001160b */
[----:B------:R-:W-:Y:S01]  /*4440*/  SYNCS.ARRIVE.TRANS64.RED.A1T0 RZ, [UR8], RZ ;  /* 0x000000ffffff79a7 */ /* 0x000fe20008100408 */
[----:B------:R-:W-:Y:S02]  /*4450*/  @!P1 SEL R14, R13, R14, !P2 ;  /* 0x0000000e0d0e9207 */ /* 0x000fe40005000000 */
[----:B------:R-:W-:Y:S01]  /*4460*/  @!P1 SEL R9, R8, R9, !P0 ;  /* 0x0000000908099207 */ /* 0x000fe20004000000 */
[----:B------:R-:W1:Y:S04]  /*4470*/  SYNCS.PHASECHK.TRANS64.TRYWAIT P5, [UR6+0x68], R12 ;  /* 0x0000680cff0075a7 */ /* 0x000e6800080a1106 */
[----:B------:R-:W-:Y:S02]  /*4480*/  @!P1 IMAD.IADD R0, R9, 0x1, -R14 ;  /* 0x0000000109009824 */ /* 0x000fe400078e0a0e */
[----:B------:R-:W-:Y:S02]  /*4490*/  @!P1 IMAD.IADD R9, R14, 0x1, -R9 ;  /* 0x000000010e099824 */ /* 0x000fe400078e0a09 */
[----:B------:R-:W-:Y:S02]  /*44a0*/  @!P1 IMAD R13, R0, R3, R13 ;  /* 0x00000003000d9224 */ /* 0x000fe400078e020d */
[----:B------:R-:W-:Y:S01]  /*44b0*/  @!P1 IMAD R8, R9, R10, R8 ;  /* 0x0000000a09089224 */ /* 0x000fe200078e0208 */
[----:B-1----:R-:W-:Y:S06]  /*44c0*/  @!P5 BRA `(.L_x_74) ;  /* 0x000000700018d947 */ /* 0x002fec0003800000 */
.L_x_160:
[----:B-1----:R-:W-:Y:S01]  /*44d0*/  @!P4 IADD3 R3, P0, PT, R32, 0x580, RZ ;  /* 0x000005802003c810 */ /* 0x002fe20007f1e0ff */
[----:B------:R-:W-:Y:S01]  /*44e0*/  VOTEU.ALL UP0, P4 ;  /* 0x0000000000ff7886 */ /* 0x000fe20002000000 */
[----:B------:R-:W-:Y:S01]  /*44f0*/  UMOV UR18, 0x0 ;  /* 0x0000000000127882 */ /* 0x000fe20000000000 */
[----:B------:R-:W-:Y:S01]  /*4500*/  UMOV UR19, 0x10000000 ;  /* 0x1000000000137882 */ /* 0x000fe20000000000 */
[----:B------:R-:W-:Y:S01]  /*4510*/  @!P4 R2UR UR9, R3 ;  /* 0x000000000309c2ca */ /* 0x000fe200000e0000 */
[----:B------:R-:W-:Y:S01]  /*4520*/  @!P4 IMAD.X R0, RZ, RZ, R33, P0 ;  /* 0x000000ffff00c224 */ /* 0x000fe200000e0621 */
[----:B------:R-:W-:Y:S01]  /*4530*/  @!UP0 UIADD3 UR10, UPT, UPT, UR34, 0xc0, URZ ;  /* 0x000000c0220a8890 */ /* 0x000fe2000fffe0ff */
[----:B------:R-:W-:Y:S01]  /*4540*/  ISETP.NE.AND P0, PT, R30, 0x2, PT ;  /* 0x000000021e00780c */ /* 0x000fe20003f05270 */
[----:B------:R-:W-:Y:S01]  /*4550*/  UMOV UR11, UR35 ;  /* 0x00000023000b7c82 */ /* 0x000fe20008000000 */
[----:B------:R-:W-:Y:S01]  /*4560*/  UMOV UR12, UR44 ;  /* 0x0000002c000c7c82 */ /* 0x000fe20008000000 */
[----:B------:R-:W-:Y:S01]  /*4570*/  @!P4 R2UR UR8, R0 ;  /* 0x000000000008c2ca */ /* 0x000fe200000e0000 */
[----:B------:R-:W-:Y:S01]  /*4580*/  IMAD.IADD R20, R8, 0x1, R180 ;  /* 0x0000000108147824 */ /* 0x000fe200078e02b4 */
[----:B------:R-:W-:Y:S01]  /*4590*/  @P3 R2UR UR44, R28 ;  /* 0x000000001c2c32ca */ /* 0x000fe200000e0000 */
[----:B------:R-:W-:Y:S01]  /*45a0*/  IMAD.IADD R21, R13, 0x1, R192 ;  /* 0x000000010d157824 */ /* 0x000fe200078e02c0 */
[----:B------:R-:W-:Y:S02]  /*45b0*/  SEL R0, RZ, 0x1, P0 ;  /* 0x00000001ff007807 */ /* 0x000fe40000000000 */
[----:B------:R-:W-:Y:S01]  /*45c0*/  LOP3.LUT R31, R31, 0x1, RZ, 0x3c, !PT ;  /* 0x000000011f1f7812 */ /* 0x000fe200078e3cff */
[----:B------:R-:W-:Y:S01]  /*45d0*/  IMAD.U32 R10, RZ, RZ, UR9 ;  /* 0x00000009ff0a7e24 */ /* 0x000fe2000f8e00ff */
[----:B------:R-:W-:Y:S01]  /*45e0*/  @!UP0 UIADD3 UR9, UPT, UPT, UR6, 0x48, URZ ;  /* 0x0000004806098890 */ /* 0x000fe2000fffe0ff */
[----:B------:R-:W-:Y:S02]  /*45f0*/  LOP3.LUT R29, R29, R0, RZ, 0x3c, !PT ;  /* 0x000000001d1d7212 */ /* 0x000fe400078e3cff */
[----:B------:R-:W-:Y:S02]  /*4600*/  SEL R30, R30, RZ, P0 ;  /* 0x000000ff1e1e7207 */ /* 0x000fe40000000000 */
[----:B------:R-:W-:Y:S01]  /*4610*/  IMAD.U32 R11, RZ, RZ, UR8 ;  /* 0x00000008ff0b7e24 */ /* 0x000fe2000f8e00ff */
[----:B------:R-:W-:Y:S01]  /*4620*/  @!P4 R2UR UR14, R10 ;  /* 0x000000000a0ec2ca */ /* 0x000fe200000e0000 */
[----:B------:R-:W-:Y:S01]  /*4630*/  @!UP0 UIADD3 UR8, UPT, UPT, UR6, 0xc400, URZ ;  /* 0x0000c40006088890 */ /* 0x000fe2000fffe0ff */
[----:B------:R-:W-:Y:S02]  /*4640*/  VOTEU.ALL UP0, P4 ;  /* 0x0000000000ff7886 */ /* 0x000fe40002000000 */
[----:B------:R-:W-:Y:S11]  /*4650*/  @!P4 R2UR UR15, R11 ;  /* 0x000000000b0fc2ca */ /* 0x000ff600000e0000 */
[----:B------:R-:W-:Y:S02]  /*4660*/  @!UPT UIADD3 URZ, UPT, UPT, URZ, URZ, URZ ;  /* 0x000000fffffff290 */ /* 0x000fe4000fffe0ff */
[----:B------:R3:W-:Y:S01]  /*4670*/  @!UP0 UTMALDG.3D [UR8], [UR14], desc[UR18] ;  /* 0x000012080e0085b4 */ /* 0x0007e20008011000 */
[----:B------:R3:W-:Y:S01]  /*4680*/  @!P4 SYNCS.ARRIVE.TRANS64.RED.A0TR RZ, [UR6+0x48], R23 ;  /* 0x00004817ffffc9a7 */ /* 0x0007e20008300406 */
[----:B------:R-:W-:Y:S01]  /*4690*/  UPLOP3.LUT UP0, UPT, UPT, UPT, UPT, 0x80, 0x8 ;  /* 0x000000000008789c */ /* 0x000fe20003f0f070 */
[----:B------:R-:W-:Y:S01]  /*46a0*/  SYNCS.ARRIVE.TRANS64.RED.A1T0 RZ, [UR7], RZ ;  /* 0x000000ffffff79a7 */ /* 0x000fe20008100407 */
[----:B------:R-:W-:Y:S09]  /*46b0*/  @P3 BRA `(.L_x_75) ;  /* 0xfffffff000903947 */ /* 0x000ff2000383ffff */
[----:B------:R-:W-:-:S04]  /*46c0*/  SHF.L.U32 R3, R31, 0x1f, RZ ;  /* 0x0000001f1f037819 */ /* 0x000fc800000006ff */
[----:B------:R-:W1:Y:S02]  /*46d0*/  SYNCS.PHASECHK.TRANS64.TRYWAIT P0, [UR6+0x50], R3 ;  /* 0x00005003ff0075a7 */ /* 0x000e640008001106 */
[----:B-1----:R-:W-:Y:S05]  /*46e0*/  @!P0 BRA `(.L_x_76) ;  /* 0x0000006c00a88947 */ /* 0x002fea0003800000 */
.L_x_162:
[----:B------:R-:W2:Y:S02]  /*46f0*/  SYNCS.PHASECHK.TRANS64.TRYWAIT P0, [UR6+0x58], R3 ;  /* 0x00005803ff0075a7 */ /* 0x000ea40008001106 */
[----:B--2---:R-:W-:Y:S05]  /*4700*/  @!P0 BRA `(.L_x_77) ;  /* 0x0000006c00b88947 */ /* 0x004fea0003800000 */
.L_x_164:
[----:B------:R-:W2:Y:S02]  /*4710*/  SYNCS.PHASECHK.TRANS64.TRYWAIT P0, [UR6+0x60], R3 ;  /* 0x00006003ff0075a7 */ /* 0x000ea40008001106 */
[----:B--2---:R-:W-:Y:S05]  /*4720*/  @!P0 BRA `(.L_x_78) ;  /* 0x0000006c00c88947 */ /* 0x004fea0003800000 */
.L_x_166:
[----:B-1----:R-:W-:-:S07]  /*4730*/  MOV R0, UR6 ;  /* 0x0000000600007c02 */ /* 0x002fce0008000f00 */
.L_x_79:
[----:B-1----:R-:W-:-:S04]  /*4740*/  SHF.L.U32 R3, R31, 0x1f, RZ ;  /* 0x0000001f1f037819 */ /* 0x002fc800000006ff */
[----:B------:R1:W2:Y:S03]  /*4750*/  SYNCS.PHASECHK.TRANS64.TRYWAIT P0, [R0+URZ+0x68], R3 ;  /* 0x00006803000075a7 */ /* 0x0002a600080011ff */
[----:B--2---:R-:W-:Y:S05]  /*4760*/  @!P0 NANOSLEEP.SYNCS 0x989680 ;  /* 0x009896800000895d */ /* 0x004fea0003900000 */
[----:B------:R-:W2:Y:S02]  /*4770*/  @!P0 SYNCS.PHASECHK.TRANS64 P0, [R0+URZ+0x68], R3 ;  /* 0x00006803000085a7 */ /* 0x000ea400080010ff */
[----:B--23--:R-:W-:Y:S05]  /*4780*/  @P0 EXIT ;  /* 0x000000000000094d */ /* 0x00cfea0003800000 */
[----:B------:R-:W-:Y:S05]  /*4790*/  BRA `(.L_x_79) ;  /* 0xfffffffc00e87947 */ /* 0x000fea000383ffff */
.L_x_64:
[----:B------:R-:W-:-:S06]  /*47a0*/  UISETP.GE.AND UP0, UPT, UR6, 0x4, UPT ;  /* 0x000000040600788c */ /* 0x000fcc000bf06270 */
[----:B------:R-:W-:-:S13]  /*47b0*/  PLOP3.LUT P0, PT, PT, PT, UP0, 0x80, 0x8 ;  /* 0x000000000008781c */ /* 0x000fda0003f0f008 */
[----:B------:R-:W-:Y:S05]  /*47c0*/  @!P0 EXIT ;  /* 0x000000000000894d */ /* 0x000fea0003800000 */
[----:B------:R-:W-:Y:S01]  /*47d0*/  BAR.SYNC.DEFER_BLOCKING 0x6, 0xa0 ;  /* 0x0182800000007b1d */ /* 0x000fe20000010000 */
[C---:B------:R-:W-:Y:S01]  /*47e0*/  IMAD.SHL.U32 R198, R209.reuse, 0x40, RZ ;  /* 0x00000040d1c67824 */ /* 0x040fe200078e00ff */
[C---:B------:R-:W-:Y:S01]  /*47f0*/  LOP3.LUT R199, R209.reuse, 0x1, RZ, 0xc0, !PT ;  /* 0x00000001d1c77812 */ /* 0x040fe200078ec0ff */
[C---:B------:R-:W-:Y:S01]  /*4800*/  IMAD.SHL.U32 R3, R209.reuse, 0x8, RZ ;  /* 0x00000008d1037824 */ /* 0x040fe200078e00ff */
[----:B------:R-:W-:Y:S01]  /*4810*/  LOP3.LUT R208, R2, 0x60, R209, 0xf8, !PT ;  /* 0x0000006002d07812 */ /* 0x000fe200078ef8d1 */
[----:B------:R-:W-:Y:S01]  /*4820*/  IMAD.U32 R181, R209, 0x10000, RZ ;  /* 0x00010000d1b57824 */ /* 0x000fe200078e00ff */
[----:B------:R-:W-:Y:S02]  /*4830*/  UMOV UR41, 0x400 ;  /* 0x0000040000297882 */ /* 0x000fe40000000000 */
[----:B------:R-:W1:Y:S01]  /*4840*/  LDC R197, c[0x0][0x370] ;  /* 0x0000dc00ffc57b82 */ /* 0x000e620000000800 */
[----:B------:R-:W-:Y:S01]  /*4850*/  ULEA UR41, UR45, UR41, 0x18 ;  /* 0x000000292d297291 */ /* 0x000fe2000f8ec0ff */
[----:B------:R-:W-:Y:S01]  /*4860*/  LOP3.LUT R4, R198, 0x1c0, RZ, 0xc0, !PT ;  /* 0x000001c0c6047812 */ /* 0x000fe200078ec0ff */
[----:B------:R-:W-:Y:S01]  /*4870*/  IMAD.MOV.U32 R207, RZ, RZ, 0x2 ;  /* 0x00000002ffcf7424 */ /* 0x000fe200078e00ff */
[----:B------:R-:W-:Y:S01]  /*4880*/  ISETP.NE.U32.AND P0, PT, R199, 0x1, PT ;  /* 0x00000001c700780c */ /* 0x000fe20003f05070 */
[----:B------:R-:W-:Y:S01]  /*4890*/  UIADD3 UR4, UPT, UPT, UR41, 0x400, URZ ;  /* 0x0000040029047890 */ /* 0x000fe2000fffe0ff */
[----:B------:R-:W-:Y:S01]  /*48a0*/  LOP3.LUT R3, R4, 0x38, R3, 0xf8, !PT ;  /* 0x0000003804037812 */ /* 0x000fe200078ef803 */
[----:B------:R-:W-:Y:S01]  /*48b0*/  IMAD.MOV.U32 R206, RZ, RZ, 0x4 ;  /* 0x00000004ffce7424 */ /* 0x000fe200078e00ff */
[----:B------:R-:W2:Y:S01]  /*48c0*/  LDC R138, c[0x0][0xb0c] ;  /* 0x0002c300ff8a7b82 */ /* 0x000ea20000000800 */
[----:B------:R-:W-:Y:S01]  /*48d0*/  LOP3.LUT R181, R181, 0x600000, RZ, 0xc0, !PT ;  /* 0x00600000b5b57812 */ /* 0x000fe200078ec0ff */
[----:B------:R-:W-:Y:S01]  /*48e0*/  IMAD.MOV.U32 R205, RZ, RZ, 0x1 ;  /* 0x00000001ffcd7424 */ /* 0x000fe200078e00ff */
[----:B------:R-:W-:Y:S01]  /*48f0*/  R2P PR, R209, 0x6 ;  /* 0x00000006d1007804 */ /* 0x000fe20000000000 */
[----:B------:R-:W-:Y:S01]  /*4900*/  IMAD.MOV.U32 R144, RZ, RZ, RZ ;  /* 0x000000ffff907224 */ /* 0x000fe200078e00ff */
[----:B------:R-:W-:Y:S01]  /*4910*/  LOP3.LUT R198, R3, 0x1e00, R198, 0xf8, !PT ;  /* 0x00001e0003c67812 */ /* 0x000fe200078ef8c6 */
[----:B------:R-:W-:Y:S01]  /*4920*/  IMAD.MOV.U32 R204, RZ, RZ, RZ ;  /* 0x000000ffffcc7224 */ /* 0x000fe200078e00ff */
[----:B------:R-:W-:Y:S01]  /*4930*/  P2R R3, PR, RZ, 0x1 ;  /* 0x00000001ff037803 */ /* 0x000fe20000000000 */
[----:B------:R-:W4:Y:S01]  /*4940*/  LDC R194, c[0x0][0xb20] ;  /* 0x0002c800ffc27b82 */ /* 0x000f220000000800 */
[----:B------:R-:W3:Y:S01]  /*4950*/  LDS R0, [UR41+0x110] ;  /* 0x00011029ff007984 */ /* 0x000ee20008000800 */
[----:B------:R-:W-:Y:S01]  /*4960*/  LOP3.LUT R209, R209, 0x60, RZ, 0xc0, !PT ;  /* 0x00000060d1d17812 */ /* 0x000fe200078ec0ff */
[----:B------:R-:W-:Y:S01]  /*4970*/  IMAD.MOV.U32 R211, RZ, RZ, RZ ;  /* 0x000000ffffd37224 */ /* 0x000fe200078e00ff */
[----:B------:R-:W-:Y:S01]  /*4980*/  SEL R207, R207, 0xfffffffe, !P1 ;  /* 0xfffffffecfcf7807 */ /* 0x000fe20004800000 */
[----:B------:R-:W-:Y:S01]  /*4990*/  IMAD.MOV.U32 R203, RZ, RZ, RZ ;  /* 0x000000ffffcb7224 */ /* 0x000fe200078e00ff */
[----:B------:R-:W-:Y:S01]  /*49a0*/  SEL R206, R206, 0xfffffffc, !P2 ;  /* 0xfffffffccece7807 */ /* 0x000fe20005000000 */
[----:B------:R-:W-:Y:S01]  /*49b0*/  IMAD.U32 R201, RZ, RZ, UR4 ;  /* 0x00000004ffc97e24 */ /* 0x000fe2000f8e00ff */
[----:B------:R-:W1:Y:S01]  /*49c0*/  LDC R137, c[0x0][0xb30] ;  /* 0x0002cc00ff897b82 */ /* 0x000e620000000800 */
[----:B------:R-:W1:Y:S01]  /*49d0*/  LDCU.64 UR52, c[0x0][0x348] ;  /* 0x00006900ff3477ac */ /* 0x000e620008000a00 */
[----:B------:R-:W1:Y:S06]  /*49e0*/  LDCU UR40, c[0x0][0x384] ;  /* 0x00007080ff2877ac */ /* 0x000e6c0008000800 */
[----:B------:R-:W1:Y:S01]  /*49f0*/  LDC R195, c[0x0][0x388] ;  /* 0x0000e200ffc37b82 */ /* 0x000e620000000800 */
[----:B------:R-:W1:Y:S01]  /*4a00*/  LDCU.64 UR42, c[0x0][0x888] ;  /* 0x00011100ff2a77ac */ /* 0x000e620008000a00 */
[----:B------:R-:W1:Y:S06]  /*4a10*/  LDCU.64 UR46, c[0x0][0x8c0] ;  /* 0x00011800ff2e77ac */ /* 0x000e6c0008000a00 */
[----:B------:R-:W1:Y:S01]  /*4a20*/  LDC.64 R190, c[0x0][0xb10] ;  /* 0x0002c400ffbe7b82 */ /* 0x000e620000000a00 */
[----:B------:R-:W-:Y:S01]  /*4a30*/  UMOV UR50, URZ ;  /* 0x000000ff00327c82 */ /* 0x000fe20008000000 */
[----:B------:R-:W-:-:S06]  /*4a40*/  UMOV UR51, URZ ;  /* 0x000000ff00337c82 */ /* 0x000fcc0008000000 */
[----:B------:R-:W1:Y:S08]  /*4a50*/  LDC.64 R132, c[0x0][0xb18] ;  /* 0x0002c600ff847b82 */ /* 0x000e700000000a00 */
[----:B------:R-:W1:Y:S01]  /*4a60*/  LDC.64 R186, c[0x0][0x888] ;  /* 0x00022200ffba7b82 */ /* 0x000e620000000a00 */
[----:B---3--:R-:W-:-:S07]  /*4a70*/  IMAD.IADD R181, R0, 0x1, R181 ;  /* 0x0000000100b57824 */ /* 0x008fce00078e02b5 */
[----:B------:R-:W3:Y:S08]  /*4a80*/  LDC.64 R130, c[0x0][0xb28] ;  /* 0x0002ca00ff827b82 */ /* 0x000ef00000000a00 */
[----:B------:R-:W1:Y:S08]  /*4a90*/  LDC.64 R188, c[0x0][0x890] ;  /* 0x00022400ffbc7b82 */ /* 0x000e700000000a00 */
[----:B------:R-:W1:Y:S08]  /*4aa0*/  LDC.64 R184, c[0x0][0x8b0] ;  /* 0x00022c00ffb87b82 */ /* 0x000e700000000a00 */
[----:B------:R-:W1:Y:S08]  /*4ab0*/  LDC.64 R182, c[0x0][0x8a8] ;  /* 0x00022a00ffb67b82 */ /* 0x000e700000000a00 */
[----:B------:R-:W1:Y:S08]  /*4ac0*/  LDC.64 R134, c[0x0][0x8d0] ;  /* 0x00023400ff867b82 */ /* 0x000e700000000a00 */
[----:B--2-4-:R-:W1:Y:S02]  /*4ad0*/  LDC R196, c[0x0][0x374] ;  /* 0x0000dd00ffc47b82 */ /* 0x014e640000000800 */
.L_x_125:
[----:B------:R-:W-:Y:S02]  /*4ae0*/  LEA R0, R211, UR41, 0x3 ;  /* 0x00000029d3007c11 */ /* 0x000fe4000f8e18ff */
[----:B------:R-:W-:Y:S02]  /*4af0*/  SHF.L.U32 R3, R203, 0x1f, RZ ;  /* 0x0000001fcb037819 */ /* 0x000fe400000006ff */
[----:B-1----:R-:W-:Y:S02]  /*4b00*/  LEA R16, R211, UR41, 0x4 ;  /* 0x00000029d3107c11 */ /* 0x002fe4000f8e20ff */
[----:B------:R-:W2:Y:S02]  /*4b10*/  SYNCS.PHASECHK.TRANS64.TRYWAIT P0, [R0+URZ+0x80], R3 ;  /* 0x00008003000075a7 */ /* 0x000ea400080011ff */
[----:B--2---:R-:W-:Y:S05]  /*4b20*/  @!P0 BRA `(.L_x_80) ;  /* 0x0000006800e08947 */ /* 0x004fea0003800000 */
.L_x_167:
[----:B------:R-:W4:Y:S01]  /*4b30*/  LDC.64 R12, c[0x0][0xb10] ;  /* 0x0002c400ff0c7b82 */ /* 0x000f220000000a00 */
[----:B------:R-:W3:Y:S01]  /*4b40*/  LDS.128 R16, [R16+0xf0] ;  /* 0x0000f00010107984 */ /* 0x000ee20000000c00 */
[----:B-1----:R-:W-:Y:S01]  /*4b50*/  ISETP.NE.AND P1, PT, R137, 0x1, PT ;  /* 0x000000018900780c */ /* 0x002fe20003f25270 */
[----:B--2---:R-:W-:Y:S01]  /*4b60*/  VIADD R0, R0, 0x90 ;  /* 0x0000009000007836 */ /* 0x004fe20000000000 */
[----:B------:R-:W-:Y:S04]  /*4b70*/  ISETP.GE.AND P0, PT, R136, 0x1, PT ;  /* 0x000000018800780c */ /* 0x000fe80003f06270 */
[----:B------:R-:W1:Y:S01]  /*4b80*/  LDC.64 R10, c[0x0][0xb18] ;  /* 0x0002c600ff0a7b82 */ /* 0x000e620000000a00 */
[----:B------:R-:W-:Y:S01]  /*4b90*/  PRMT R0, RZ, 0x654, R0 ;  /* 0x00000654ff007816 */ /* 0x000fe20000000000 */
[----:B------:R-:W-:Y:S01]  /*4ba0*/  @!PT LDS RZ, [RZ] ;  /* 0x00000000fffff984 */ /* 0x000fe20000000800 */
[----:B------:R-:W-:Y:S01]  /*4bb0*/  @!PT LDS RZ, [RZ] ;  /* 0x00000000fffff984 */ /* 0x000fe20000000800 */
[----:B------:R-:W-:Y:S01]  /*4bc0*/  @!PT LDS RZ, [RZ] ;  /* 0x00000000fffff984 */ /* 0x000fe20000000800 */
[----:B------:R-:W-:Y:S01]  /*4bd0*/  @!PT LDS RZ, [RZ] ;  /* 0x00000000fffff984 */ /* 0x000fe20000000800 */
[----:B------:R2:W-:Y:S06]  /*4be0*/  MEMBAR.ALL.CTA ;  /* 0x0000000000007992 */ /* 0x0005ec0000008000 */
[----:B--2---:R-:W2:Y:S01]  /*4bf0*/  FENCE.VIEW.ASYNC.S ;  /* 0x00000000000073c6 */ /* 0x004ea20000000000 */
[----:B------:R-:W1:Y:S08]  /*4c00*/  @!P1 LDC R14, c[0x0][0xb20] ;  /* 0x0002c800ff0e9b82 */ /* 0x000e700000000800 */
[----:B------:R-:W1:Y:S01]  /*4c10*/  @!P1 LDC R9, c[0x0][0xb0c] ;  /* 0x0002c300ff099b82 */ /* 0x000e620000000800 */
[----:B--2---:R2:W-:Y:S01]  /*4c20*/  SYNCS.ARRIVE.TRANS64.RED.A1T0 RZ, [R0+URZ], RZ ;  /* 0x000000ff00ff79a7 */ /* 0x0045e200081004ff */
[----:B---3--:R-:W-:Y:S04]  /*4c30*/  LOP3.LUT P4, RZ, R18, 0x1, RZ, 0xc0, !PT ;  /* 0x0000000112ff7812 */ /* 0x008fe8000788c0ff */
[----:B------:R-:W-:Y:S09]  /*4c40*/  P2R R210, PR, RZ, 0x10 ;  /* 0x00000010ffd27803 */ /* 0x000ff20000000000 */
[----:B------:R-:W-:Y:S02]  /*4c50*/  @P4 MOV R141, R16 ;  /* 0x00000010008d4202 */ /* 0x000fe40000000f00 */
[----:B------:R-:W-:Y:S01]  /*4c60*/  @P4 LOP3.LUT R139, R17, 0xffff, RZ, 0xc0, !PT ;  /* 0x0000ffff118b4812 */ /* 0x000fe200078ec0ff */
[----:B--2-4-:R-:W-:Y:S06]  /*4c70*/  @!P0 BRA `(.L_x_81) ;  /* 0x0000000000a48947 */ /* 0x014fec0003800000 */
[----:B------:R-:W-:Y:S01]  /*4c80*/  IMAD.HI.U32 R23, R196, R133, RZ ;  /* 0x00000085c4177227 */ /* 0x000fe200078e00ff */
[----:B------:R-:W-:Y:S02]  /*4c90*/  ISETP.NE.AND P0, PT, R132, 0x1, PT ;  /* 0x000000018400780c */ /* 0x000fe40003f05270 */
[----:B------:R-:W-:Y:S01]  /*4ca0*/  ISETP.NE.AND P2, PT, R136, 0x1, PT ;  /* 0x000000018800780c */ /* 0x000fe20003f45270 */
[----:B------:R-:W-:Y:S01]  /*4cb0*/  IMAD.HI.U32 R22, R197, R190, RZ ;  /* 0x000000bec5167227 */ /* 0x000fe200078e00ff */
[----:B------:R-:W-:Y:S02]  /*4cc0*/  SHF.R.U32.HI R23, RZ, R194, R23 ;  /* 0x000000c2ff177219 */ /* 0x000fe40000011617 */
[----:B------:R-:W-:Y:S01]  /*4cd0*/  ISETP.NE.AND P3, PT, R138, 0x1, PT ;  /* 0x000000018a00780c */ /* 0x000fe20003f65270 */
[----:B------:R-:W-:Y:S01]  /*4ce0*/  IMAD.HI.U32 R26, R141, R190, RZ ;  /* 0x000000be8d1a7227 */ /* 0x000fe200078e00ff */
[----:B------:R-:W-:Y:S02]  /*4cf0*/  SHF.R.U32.HI R22, RZ, R191, R22 ;  /* 0x000000bfff167219 */ /* 0x000fe40000011616 */
[----:B------:R-:W-:Y:S01]  /*4d00*/  SEL R3, R196, R23, !P0 ;  /* 0x00000017c4037207 */ /* 0x000fe20004000000 */
[----:B------:R-:W-:Y:S01]  /*4d10*/  IMAD.HI.U32 R23, R139, R133, RZ ;  /* 0x000000858b177227 */ /* 0x000fe200078e00ff */
[----:B------:R-:W-:Y:S02]  /*4d20*/  SEL R7, R197, R22, !P3 ;  /* 0x00000016c5077207 */ /* 0x000fe40005800000 */
[----:B------:R-:W-:Y:S01]  /*4d30*/  SHF.R.U32.HI R26, RZ, R191, R26 ;  /* 0x000000bfff1a7219 */ /* 0x000fe2000001161a */
[-C--:B------:R-:W-:Y:S04]  /*4d40*/  IMAD.HI.U32 R22, R3, R130.reuse, RZ ;  /* 0x0000008203167227 */ /* 0x080fe800078e00ff */
[----:B------:R-:W-:Y:S01]  /*4d50*/  IMAD.HI.U32 R24, R7, R130, RZ ;  /* 0x0000008207187227 */ /* 0x000fe200078e00ff */
[-C--:B------:R-:W-:Y:S02]  /*4d60*/  @P2 SHF.R.U32.HI R3, RZ, R131.reuse, R22 ;  /* 0x00000083ff032219 */ /* 0x080fe40000011616 */
[----:B------:R-:W-:Y:S02]  /*4d70*/  SHF.R.U32.HI R22, RZ, R194, R23 ;  /* 0x000000c2ff167219 */ /* 0x000fe40000011617 */
[----:B------:R-:W-:Y:S01]  /*4d80*/  @P2 SHF.R.U32.HI R7, RZ, R131, R24 ;  /* 0x00000083ff072219 */ /* 0x000fe20000011618 */
[C---:B------:R-:W-:Y:S01]  /*4d90*/  IMAD R2, R136.reuse, R3, RZ ;  /* 0x0000000388027224 */ /* 0x040fe200078e02ff */
[----:B------:R-:W-:Y:S02]  /*4da0*/  SEL R5, R139, R22, !P0 ;  /* 0x000000168b057207 */ /* 0x000fe40004000000 */
[----:B------:R-:W-:Y:S01]  /*4db0*/  SEL R3, R141, R26, !P3 ;  /* 0x0000001a8d037207 */ /* 0x000fe20005800000 */
[----:B------:R-:W-:Y:S01]  /*4dc0*/  IMAD R4, R136, R7, RZ ;  /* 0x0000000788047224 */ /* 0x000fe200078e02ff */
[C---:B------:R-:W-:Y:S01]  /*4dd0*/  ISETP.GE.AND P0, PT, R5.reuse, R2, PT ;  /* 0x000000020500720c */ /* 0x040fe20003f06270 */
[----:B------:R-:W-:Y:S03]  /*4de0*/  IMAD.HI.U32 R6, R5, R130, RZ ;  /* 0x0000008205067227 */ /* 0x000fe600078e00ff */
[----:B------:R-:W-:Y:S01]  /*4df0*/  ISETP.GE.OR P0, PT, R3, R4, P0 ;  /* 0x000000040300720c */ /* 0x000fe20000706670 */
[----:B------:R-:W-:Y:S01]  /*4e00*/  IMAD.MOV R4, RZ, RZ, -R3 ;  /* 0x000000ffff047224 */ /* 0x000fe200078e0a03 */
[-C--:B------:R-:W-:Y:S03]  /*4e10*/  SHF.R.U32.HI R6, RZ, R131.reuse, R6 ;  /* 0x00000083ff067219 */ /* 0x080fe60000011606 */
[----:B------:R-:W-:Y:S01]  /*4e20*/  IMAD R141, R138, R4, R141 ;  /* 0x000000048a8d7224 */ /* 0x000fe200078e028d */
[----:B------:R-:W-:Y:S05]  /*4e30*/  SEL R15, R5, R6, !P2 ;  /* 0x00000006050f7207 */ /* 0x000fea0005000000 */
[----:B------:R-:W-:Y:S02]  /*4e40*/  IMAD.MOV R6, RZ, RZ, -R15 ;  /* 0x000000ffff067224 */ /* 0x000fe400078e0a0f */
[C---:B------:R-:W-:Y:S04]  /*4e50*/  @!P0 IMAD.HI.U32 R2, R3.reuse, R130, RZ ;  /* 0x0000008203028227 */ /* 0x040fe800078e00ff */
[----:B------:R-:W-:Y:S01]  /*4e60*/  IMAD R6, R136, R6, R5 ;  /* 0x0000000688067224 */ /* 0x000fe200078e0205 */
[----:B------:R-:W-:Y:S04]  /*4e70*/  @!P0 SHF.R.U32.HI R2, RZ, R131, R2 ;  /* 0x00000083ff028219 */ /* 0x000fe80000011602 */
[----:B------:R-:W-:Y:S02]  /*4e80*/  @!P0 SEL R0, R3, R2, !P2 ;  /* 0x0000000203008207 */ /* 0x000fe40005000000 */
[----:B------:R-:W-:Y:S02]  /*4e90*/  IADD3 R2, PT, PT, -R5, RZ, RZ ;  /* 0x000000ff05027210 */ /* 0x000fe40007ffe1ff */
[----:B------:R-:W-:Y:S01]  /*4ea0*/  @!P0 IADD3 R8, PT, PT, R15, -R0, RZ ;  /* 0x800000000f088210 */ /* 0x000fe20007ffe0ff */
[----:B------:R-:W-:Y:S02]  /*4eb0*/  @!P0 IMAD R0, R7, R6, R0 ;  /* 0x0000000607008224 */ /* 0x000fe400078e0200 */
[----:B------:R-:W-:Y:S02]  /*4ec0*/  IMAD R139, R132, R2, R139 ;  /* 0x00000002848b7224 */ /* 0x000fe400078e028b */
[----:B------:R-:W-:Y:S02]  /*4ed0*/  @!P0 IMAD R5, R8, R136, R3 ;  /* 0x0000008808058224 */ /* 0x000fe400078e0203 */
[----:B------:R-:W-:Y:S04]  /*4ee0*/  @!P0 IMAD.MOV.U32 R3, RZ, RZ, R0 ;  /* 0x000000ffff038224 */ /* 0x000fe800078e0000 */
[----:B------:R-:W-:Y:S02]  /*4ef0*/  IMAD R141, R3, R138, R141 ;  /* 0x0000008a038d7224 */ /* 0x000fe400078e028d */
[----:B------:R-:W-:Y:S07]  /*4f00*/  IMAD R139, R5, R132, R139 ;  /* 0x00000084058b7224 */ /* 0x000fee00078e028b */
.L_x_81:
[----:B-1----:R-:W-:Y:S01]  /*4f10*/  @!P1 ISETP.NE.AND P0, PT, R10, 0x1, PT ;  /* 0x000000010a00980c */ /* 0x002fe20003f05270 */
[----:B------:R-:W-:Y:S01]  /*4f20*/  @!P1 IMAD.HI.U32 R3, R139, R11, RZ ;  /* 0x0000000b8b039227 */ /* 0x000fe200078e00ff */
[----:B------:R-:W-:Y:S01]  /*4f30*/  R2UR UR38, R21 ;  /* 0x00000000152672ca */ /* 0x000fe200000e0000 */
[----:B------:R-:W-:Y:S01]  /*4f40*/  BSSY.RECONVERGENT B6, `(.L_x_82) ;  /* 0x0000031000067945 */ /* 0x000fe20003800200 */
[----:B------:R-:W-:Y:S01]  /*4f50*/  R2UR UR37, R20 ;  /* 0x00000000142572ca */ /* 0x000fe200000e0000 */
[----:B------:R-:W-:Y:S01]  /*4f60*/  @!P1 IMAD.HI.U32 R0, R141, R12, RZ ;  /* 0x0000000c8d009227 */ /* 0x000fe200078e00ff */
[----:B------:R-:W-:Y:S02]  /*4f70*/  @!P1 SHF.R.U32.HI R2, RZ, R14, R3 ;  /* 0x0000000eff029219 */ /* 0x000fe40000011603 */
[----:B------:R-:W-:Y:S01]  /*4f80*/  @!P1 ISETP.NE.AND P2, PT, R9, 0x1, PT ;  /* 0x000000010900980c */ /* 0x000fe20003f45270 */
[----:B------:R-:W-:Y:S01]  /*4f90*/  VIADD R211, R211, 0x1 ;  /* 0x00000001d3d37836 */ /* 0x000fe20000000000 */
[----:B------:R-:W-:Y:S02]  /*4fa0*/  @!P1 SEL R2, R139, R2, !P0 ;  /* 0x000000028b029207 */ /* 0x000fe40004000000 */
[----:B------:R-:W-:Y:S02]  /*4fb0*/  @!P1 SHF.R.U32.HI R0, RZ, R13, R0 ;  /* 0x0000000dff009219 */ /* 0x000fe40000011600 */
[----:B------:R-:W-:Y:S01]  /*4fc0*/  LOP3.LUT P0, RZ, R201, 0x3f0, RZ, 0xc0, !PT ;  /* 0x000003f0c9ff7812 */ /* 0x000fe2000780c0ff */
[----:B------:R-:W-:Y:S01]  /*4fd0*/  USHF.L.U32 UR38, UR38, 0x7, URZ ;  /* 0x0000000726267899 */ /* 0x000fe200080006ff */
[----:B------:R-:W-:Y:S01]  /*4fe0*/  @!P1 SEL R3, R141, R0, !P2 ;  /* 0x000000008d039207 */ /* 0x000fe20005000000 */
[----:B------:R-:W-:Y:S01]  /*4ff0*/  USHF.L.U32 UR37, UR37, 0x8, URZ ;  /* 0x0000000825257899 */ /* 0x000fe200080006ff */
[----:B------:R-:W-:Y:S03]  /*5000*/  @P4 SHF.R.U32.HI R202, RZ, 0x10, R17 ;  /* 0x00000010ffca4819 */ /* 0x000fe60000011611 */
[----:B------:R-:W-:Y:S02]  /*5010*/  @!P1 IMAD.IADD R0, R2, 0x1, -R3 ;  /* 0x0000000102009824 */ /* 0x000fe400078e0a03 */
[----:B------:R-:W-:Y:S02]  /*5020*/  @!P1 IMAD.IADD R2, R3, 0x1, -R2 ;  /* 0x0000000103029824 */ /* 0x000fe400078e0a02 */
[----:B------:R-:W-:Y:S02]  /*5030*/  @!P1 IMAD R141, R0, R9, R141 ;  /* 0x00000009008d9224 */ /* 0x000fe400078e028d */
[----:B------:R-:W-:Y:S01]  /*5040*/  @!P1 IMAD R139, R2, R10, R139 ;  /* 0x0000000a028b9224 */ /* 0x000fe200078e028b */
[----:B------:R-:W-:Y:S06]  /*5050*/  @!P0 BRA `(.L_x_83) ;  /* 0x00000000007c8947 */ /* 0x000fec0003800000 */
[----:B------:R-:W1:Y:S01]  /*5060*/  LDCU.64 UR8, c[0x4][0x80] ;  /* 0x01001000ff0877ac */ /* 0x000e620008000a00 */
[----:B------:R-:W-:Y:S01]  /*5070*/  MOV R2, 0x0 ;  /* 0x0000000000027802 */ /* 0x000fe20000000f00 */
[----:B------:R-:W-:Y:S02]  /*5080*/  HFMA2 R12, -RZ, RZ, 0, 5.9604644775390625e-08 ;  /* 0x00000001ff0c7431 */ /* 0x000fe400000001ff */
[----:B------:R-:W-:Y:S01]  /*5090*/  IMAD.MOV.U32 R8, RZ, RZ, 0x70 ;  /* 0x00000070ff087424 */ /* 0x000fe200078e00ff */
[----:B------:R2:W3:Y:S01]  /*50a0*/  LDC.64 R14, c[0x4][R2] ;  /* 0x01000000020e7b82 */ /* 0x0004e20000000a00 */
[----:B------:R-:W4:Y:S01]  /*50b0*/  LDCU.64 UR6, c[0x4][0x88] ;  /* 0x01001100ff0677ac */ /* 0x000f220008000a00 */
[----:B------:R-:W-:Y:S01]  /*50c0*/  IMAD.MOV.U32 R13, RZ, RZ, RZ ;  /* 0x000000ffff0d7224 */ /* 0x000fe200078e00ff */
[----:B------:R-:W2:Y:S01]  /*50d0*/  LDCU.64 UR4, c[0x4][0x8] ;  /* 0x01000100ff0477ac */ /* 0x000ea20008000a00 */
[----:B-1----:R-:W-:Y:S01]  /*50e0*/  MOV R5, UR9 ;  /* 0x0000000900057c02 */ /* 0x002fe20008000f00 */
[----:B------:R-:W-:Y:S01]  /*50f0*/  IMAD.U32 R4, RZ, RZ, UR8 ;  /* 0x00000008ff047e24 */ /* 0x000fe2000f8e00ff */
[----:B----4-:R-:W-:Y:S01]  /*5100*/  MOV R7, UR7 ;  /* 0x0000000700077c02 */ /* 0x010fe20008000f00 */
[----:B------:R-:W-:Y:S01]  /*5110*/  IMAD.U32 R6, RZ, RZ, UR6 ;  /* 0x00000006ff067e24 */ /* 0x000fe2000f8e00ff */
[----:B--2---:R-:W-:Y:S01]  /*5120*/  MOV R11, UR5 ;  /* 0x00000005000b7c02 */ /* 0x004fe20008000f00 */
[----:B------:R-:W-:Y:S02]  /*5130*/  IMAD.U32 R10, RZ, RZ, UR4 ;  /* 0x00000004ff0a7e24 */ /* 0x000fe4000f8e00ff */
[----:B------:R-:W-:Y:S07]  /*5140*/  LEPC R20, `(.L_x_84) ;  /* 0x000000001014794e */ /* 0x000fee0000000000 */
[----:B---3-5:R-:W-:Y:S05]  /*5150*/  CALL.ABS.NOINC R14 ;  /* 0x000000000e007343 */ /* 0x028fea0003c00000 */
.L_x_84:
[----:B------:R-:W1:Y:S01]  /*5160*/  LDCU.64 UR8, c[0x4][0x80] ;  /* 0x01001000ff0877ac */ /* 0x000e620008000a00 */
[----:B------:R-:W2:Y:S01]  /*5170*/  LDC.64 R2, c[0x4][R2] ;  /* 0x0100000002027b82 */ /* 0x000ea20000000a00 */
[----:B------:R-:W-:Y:S02]  /*5180*/  HFMA2 R12, -RZ, RZ, 0, 5.9604644775390625e-08 ;  /* 0x00000001ff0c7431 */ /* 0x000fe400000001ff */
[----:B------:R-:W-:Y:S02]  /*5190*/  IMAD.MOV.U32 R8, RZ, RZ, 0x70 ;  /* 0x00000070ff087424 */ /* 0x000fe400078e00ff */
[----:B------:R-:W-:Y:S01]  /*51a0*/  IMAD.MOV.U32 R13, RZ, RZ, RZ ;  /* 0x000000ffff0d7224 */ /* 0x000fe200078e00ff */
[----:B------:R-:W3:Y:S01]  /*51b0*/  LDCU.64 UR6, c[0x4][0x88] ;  /* 0x01001100ff0677ac */ /* 0x000ee20008000a00 */
[----:B------:R-:W4:Y:S01]  /*51c0*/  LDCU.64 UR4, c[0x4][0x8] ;  /* 0x01000100ff0477ac */ /* 0x000f220008000a00 */
[----:B-1----:R-:W-:Y:S02]  /*51d0*/  MOV R4, UR8 ;  /* 0x0000000800047c02 */ /* 0x002fe40008000f00 */
[----:B------:R-:W-:Y:S02]  /*51e0*/  MOV R5, UR9 ;  /* 0x0000000900057c02 */ /* 0x000fe40008000f00 */
[----:B---3--:R-:W-:Y:S01]  /*51f0*/  MOV R7, UR7 ;  /* 0x0000000700077c02 */ /* 0x008fe20008000f00 */
[----:B------:R-:W-:Y:S01]  /*5200*/  IMAD.U32 R6, RZ, RZ, UR6 ;  /* 0x00000006ff067e24 */ /* 0x000fe2000f8e00ff */
[----:B----4-:R-:W-:Y:S01]  /*5210*/  MOV R11, UR5 ;  /* 0x00000005000b7c02 */ /* 0x010fe20008000f00 */
[----:B------:R-:W-:Y:S02]  /*5220*/  IMAD.U32 R10, RZ, RZ, UR4 ;  /* 0x00000004ff0a7e24 */ /* 0x000fe4000f8e00ff */
[----:B------:R-:W-:Y:S07]  /*5230*/  LEPC R20, `(.L_x_83) ;  /* 0x000000001014794e */ /* 0x000fee0000000000 */
[----:B--2---:R-:W-:Y:S05]  /*5240*/  CALL.ABS.NOINC R2 ;  /* 0x0000000002007343 */ /* 0x004fea0003c00000 */
.L_x_83:
[----:B------:R-:W-:Y:S05]  /*5250*/  BSYNC.RECONVERGENT B6 ;  /* 0x0000000000067941 */ /* 0x000fea0003800200 */
.L_x_82:
[----:B------:R-:W-:Y:S01]  /*5260*/  ISETP.NE.U32.AND P3, PT, R188, RZ, PT ;  /* 0x000000ffbc00720c */ /* 0x000fe20003f65070 */
[----:B------:R-:W-:Y:S01]  /*5270*/  USHF.R.S32.HI UR4, URZ, 0x1f, UR44 ;  /* 0x0000001fff047899 */ /* 0x000fe2000801142c */
[----:B------:R-:W-:Y:S01]  /*5280*/  IADD3 R6, P0, PT, R208, UR38, RZ ;  /* 0x00000026d0067c10 */ /* 0x000fe2000ff1e0ff */
[----:B------:R-:W-:Y:S01]  /*5290*/  IMAD.U32 R2, RZ, RZ, UR38 ;  /* 0x00000026ff027e24 */ /* 0x000fe2000f8e00ff */
[----:B------:R-:W-:Y:S01]  /*52a0*/  ISETP.NE.AND.EX P3, PT, R189, RZ, PT, P3 ;  /* 0x000000ffbd00720c */ /* 0x000fe20003f65330 */
[----:B------:R-:W1:Y:S01]  /*52b0*/  LDCU UR5, c[0x0][0x8c8] ;  /* 0x00011900ff0577ac */ /* 0x000e620008000800 */
[----:B------:R-:W-:Y:S01]  /*52c0*/  ISETP.NE.U32.AND P4, PT, R184, RZ, PT ;  /* 0x000000ffb800720c */ /* 0x000fe20003f85070 */
[----:B------:R-:W-:Y:S01]  /*52d0*/  IMAD R0, R134, UR4, RZ ;  /* 0x0000000486007c24 */ /* 0x000fe2000f8e02ff */
[----:B------:R-:W-:Y:S01]  /*52e0*/  LEA.HI.X.SX32 R7, R2, RZ, 0x1, P0 ;  /* 0x000000ff02077211 */ /* 0x000fe200000f0eff */
[----:B------:R-:W-:Y:S01]  /*52f0*/  UISETP.NE.U32.AND UP0, UPT, UR46, URZ, UPT ;  /* 0x000000ff2e00728c */ /* 0x000fe2000bf05070 */
[----:B------:R-:W-:Y:S01]  /*5300*/  ISETP.NE.U32.AND P2, PT, RZ, UR42, PT ;  /* 0x0000002aff007c0c */ /* 0x000fe2000bf45070 */
[----:B------:R-:W-:Y:S01]  /*5310*/  IMAD R0, R135, UR44, R0 ;  /* 0x0000002c87007c24 */ /* 0x000fe2000f8e0200 */
[----:B------:R-:W-:Y:S01]  /*5320*/  ISETP.NE.U32.AND P1, PT, R188, RZ, PT ;  /* 0x000000ffbc00720c */ /* 0x000fe20003f25070 */
[----:B------:R-:W-:Y:S01]  /*5330*/  IMAD.WIDE.U32 R6, R134, UR44, R6 ;  /* 0x0000002c86067c25 */ /* 0x000fe2000f8e0006 */
[----:B------:R-:W-:Y:S02]  /*5340*/  ISETP.NE.AND.EX P4, PT, R185, RZ, PT, P4 ;  /* 0x000000ffb900720c */ /* 0x000fe40003f85340 */
[----:B------:R-:W-:Y:S01]  /*5350*/  ISETP.NE.AND.EX P2, PT, RZ, UR43, PT, P2 ;  /* 0x0000002bff007c0c */ /* 0x000fe2000bf45320 */
[----:B------:R-:W-:Y:S01]  /*5360*/  IMAD.IADD R2, R7, 0x1, R0 ;  /* 0x0000000107027824 */ /* 0x000fe200078e0200 */
[C---:B------:R-:W-:Y:S04]  /*5370*/  LEA R4, P0, R6.reuse, UR46, 0x1 ;  /* 0x0000002e06047c11 */ /* 0x040fe8000f8008ff */
[----:B------:R-:W-:Y:S01]  /*5380*/  LEA.HI.X R5, R6, UR47, R2, 0x1, P0 ;  /* 0x0000002f06057c11 */ /* 0x000fe200080f0c02 */
[----:B-1----:R-:W-:Y:S08]  /*5390*/  @!P3 BRA `(.L_x_85) ;  /* 0x00000000002cb947 */ /* 0x002ff00003800000 */
[----:B------:R-:W-:Y:S01]  /*53a0*/  ISETP.NE.U32.AND P0, PT, R186, RZ, PT ;  /* 0x000000ffba00720c */ /* 0x000fe20003f05070 */
[----:B------:R-:W-:Y:S03]  /*53b0*/  IMAD.MOV.U32 R193, RZ, RZ, 0x1 ;  /* 0x00000001ffc17424 */ /* 0x000fe600078e00ff */
[----:B------:R-:W-:Y:S11]  /*53c0*/  ISETP.NE.AND.EX P0, PT, R187, RZ, PT, P0 ;  /* 0x000000ffbb00720c */ /* 0x000ff60003f05300 */
[----:B------:R-:W-:Y:S02]  /*53d0*/  @!UPT UIADD3 URZ, UPT, UPT, URZ, URZ, URZ ;  /* 0x000000fffffff290 */ /* 0x000fe4000fffe0ff */
[----:B------:R-:W1:Y:S01]  /*53e0*/  @P0 LDC.64 R2, c[0x0][0x888] ;  /* 0x00022200ff020b82 */ /* 0x000e620000000a00 */
[----:B------:R-:W-:Y:S04]  /*53f0*/  @P0 IMAD R0, R188, UR44, RZ ;  /* 0x0000002cbc000c24 */ /* 0x000fe8000f8e02ff */
[----:B-1----:R-:W-:Y:S04]  /*5400*/  @P0 IMAD.WIDE R2, R0, 0x4, R2 ;  /* 0x0000000400020825 */ /* 0x002fe800078e0202 */
[----:B------:R-:W-:Y:S01]  /*5410*/  HFMA2 R0, -RZ, RZ, 0, 5.9604644775390625e-08 ;  /* 0x00000001ff007431 */ /* 0x000fe200000001ff */
[----:B-----5:R1:W5:Y:S04]  /*5420*/  @P0 LDG.E R145, desc[UR48][R2.64] ;  /* 0x0000003002910981 */ /* 0x020368000c1e1900 */
[----:B------:R-:W-:Y:S01]  /*5430*/  @!P0 PRMT R193, R0, 0x7610, R193 ;  /* 0x0000761000c18816 */ /* 0x000fe200000000c1 */
[----:B-1----:R-:W2:Y:S06]  /*5440*/  @!P0 LDC R145, c[0x0][0x880] ;  /* 0x00022000ff918b82 */ /* 0x002eac0000000800 */
.L_x_85:
[----:B------:R-:W-:Y:S01]  /*5450*/  ISETP.NE.AND.EX P0, PT, R189, RZ, PT, P1 ;  /* 0x000000ffbd00720c */ /* 0x000fe20003f05310 */
[----:B------:R-:W-:Y:S01]  /*5460*/  UISETP.NE.AND.EX UP0, UPT, UR47, URZ, UPT, UP0 ;  /* 0x000000ff2f00728c */ /* 0x000fe2000bf05300 */
[----:B------:R-:W-:Y:S01]  /*5470*/  LOP3.LUT R205, R205, 0x1, RZ, 0x3c, !PT ;  /* 0x00000001cdcd7812 */ /* 0x000fe200078e3cff */
[----:B------:R-:W-:Y:S01]  /*5480*/  IMAD.U32 R2, RZ, RZ, UR5 ;  /* 0x00000005ff027e24 */ /* 0x000fe2000f8e00ff */
[----:B------:R-:W-:Y:S09]  /*5490*/  @!P4 BRA `(.L_x_86) ;  /* 0x000000000020c947 */ /* 0x000ff20003800000 */
[----:B------:R-:W-:Y:S04]  /*54a0*/  ISETP.NE.U32.AND P4, PT, R182, RZ, PT ;  /* 0x000000ffb600720c */ /* 0x000fe80003f85070 */
[----:B------:R-:W-:Y:S11]  /*54b0*/  ISETP.NE.AND.EX P4, PT, R183, RZ, PT, P4 ;  /* 0x000000ffb700720c */ /* 0x000ff60003f85340 */
[----:B------:R-:W-:Y:S02]  /*54c0*/  @!UPT UIADD3 URZ, UPT, UPT, URZ, URZ, URZ ;  /* 0x000000fffffff290 */ /* 0x000fe4000fffe0ff */
[----:B------:R-:W1:Y:S01]  /*54d0*/  @P4 LDC.64 R6, c[0x0][0x8a8] ;  /* 0x00022a00ff064b82 */ /* 0x000e620000000a00 */
[----:B------:R-:W-:Y:S04]  /*54e0*/  @P4 IMAD R0, R184, UR44, RZ ;  /* 0x0000002cb8004c24 */ /* 0x000fe8000f8e02ff */
[----:B-1----:R-:W-:Y:S05]  /*54f0*/  @P4 IMAD.WIDE R6, R0, 0x4, R6 ;  /* 0x0000000400064825 */ /* 0x002fea00078e0206 */
[----:B-----5:R1:W5:Y:S02]  /*5500*/  @P4 LDG.E R143, desc[UR48][R6.64] ;  /* 0x00000030068f4981 */ /* 0x020364000c1e1900 */
[----:B-1----:R-:W3:Y:S02]  /*5510*/  @!P4 LDC R143, c[0x0][0x8a0] ;  /* 0x00022800ff8fcb82 */ /* 0x002ee40000000800 */
.L_x_86:
[----:B------:R-:W-:Y:S04]  /*5520*/  PLOP3.LUT P4, PT, PT, PT, PT, 0x8, 0x80 ;  /* 0x000000000080781c */ /* 0x000fe80003f8e170 */
[----:B------:R-:W-:Y:S01]  /*5530*/  P2R R215, PR, RZ, 0x10 ;  /* 0x00000010ffd77803 */ /* 0x000fe20000000000 */
[----:B------:R-:W-:Y:S08]  /*5540*/  @P2 BRA P0, `(.L_x_87) ;  /* 0x0000000000342947 */ /* 0x000ff00000000000 */
[----:B------:R-:W-:Y:S02]  /*5550*/  ISETP.NE.AND.EX P0, PT, R189, RZ, PT, P1 ;  /* 0x000000ffbd00720c */ /* 0x000fe40003f05310 */
[----:B------:R-:W-:Y:S11]  /*5560*/  PLOP3.LUT P1, PT, PT, PT, PT, 0x80, 0x8 ;  /* 0x000000000008781c */ /* 0x000ff60003f2f070 */
[----:B------:R-:W-:Y:S02]  /*5570*/  @P0 LOP3.LUT P2, RZ, R193, 0xff, RZ, 0xc0, !PT ;  /* 0x000000ffc1ff0812 */ /* 0x000fe4000784c0ff */
[----:B------:R-:W-:Y:S02]  /*5580*/  @P0 ISETP.NE.U32.AND P4, PT, RZ, UR42, PT ;  /* 0x0000002aff000c0c */ /* 0x000fe4000bf85070 */
[----:B------:R-:W-:Y:S02]  /*5590*/  @P0 PLOP3.LUT P1, PT, P2, PT, PT, 0x80, 0x8 ;  /* 0x000000000008081c */ /* 0x000fe4000172f070 */
[C---:B--2--5:R-:W-:Y:S02]  /*55a0*/  @P0 FSETP.NEU.AND P2, PT, R145.reuse, RZ, PT ;  /* 0x000000ff9100020b */ /* 0x064fe40003f4d000 */
[----:B------:R-:W-:Y:S02]  /*55b0*/  @P0 ISETP.NE.AND.EX P4, PT, RZ, UR43, PT, P4 ;  /* 0x0000002bff000c0c */ /* 0x000fe4000bf85340 */
[----:B------:R-:W-:Y:S02]  /*55c0*/  @P0 SEL R0, RZ, 0xffffffff, P2 ;  /* 0xffffffffff000807 */ /* 0x000fe40001000000 */
[----:B------:R-:W-:Y:S05]  /*55d0*/  @!P0 FSETP.EQ.AND P5, PT, R145, RZ, PT ;  /* 0x000000ff9100820b */ /* 0x000fea0003fa2000 */
[----:B------:R-:W-:Y:S04]  /*55e0*/  @!P1 SEL R0, RZ, 0xffffffff, P4 ;  /* 0xffffffffff009807 */ /* 0x000fe80002000000 */
[----:B------:R-:W-:Y:S04]  /*55f0*/  @P0 LOP3.LUT R0, R0, 0x1, RZ, 0xc0, !PT ;  /* 0x0000000100000812 */ /* 0x000fe800078ec0ff */
[----:B------:R-:W-:Y:S04]  /*5600*/  @P0 ISETP.EQ.U32.AND P5, PT, R0, 0x1, PT ;  /* 0x000000010000080c */ /* 0x000fe80003fa2070 */
[----:B------:R-:W-:Y:S09]  /*5610*/  P2R R215, PR, RZ, 0x20 ;  /* 0x00000020ffd77803 */ /* 0x000ff20000000000 */
.L_x_87:
[----:B------:R-:W-:Y:S05]  /*5620*/  BRA.U !UP0, `(.L_x_88) ;  /* 0x0000000108187547 */ /* 0x000fea000b800000 */
[----:B------:R-:W-:Y:S01]  /*5630*/  ISETP.LE.AND P0, PT, R195, UR37, PT ;  /* 0x00000025c3007c0c */ /* 0x000fe2000bf03270 */
[----:B------:R-:W-:Y:S05]  /*5640*/  VIADD R0, R208, UR38 ;  /* 0x00000026d0007c36 */ /* 0x000fea0008000000 */
[----:B------:R-:W-:Y:S02]  /*5650*/  ISETP.GE.OR P0, PT, R0, UR40, P0 ;  /* 0x0000002800007c0c */ /* 0x000fe40008706670 */
[----:B------:R-:W-:Y:S11]  /*5660*/  PRMT R0, RZ, 0x7610, R0 ;  /* 0x00007610ff007816 */ /* 0x000ff60000000000 */
[----:B------:R-:W4:Y:S02]  /*5670*/  @!P0 LDG.E.U16 R0, desc[UR48][R4.64] ;  /* 0x0000003004008981 */ /* 0x000f24000c1e1500 */
[----:B----4-:R-:W-:Y:S07]  /*5680*/  HADD2.F32 R2, -RZ, R0.H0_H0 ;  /* 0x20000000ff027230 */ /* 0x010fee0000004100 */
.L_x_88:
[----:B------:R-:W-:Y:S01]  /*5690*/  ISETP.NE.AND P5, PT, R215, RZ, PT ;  /* 0x000000ffd700720c */ /* 0x000fe20003fa5270 */
[----:B------:R-:W-:Y:S01]  /*56a0*/  IMAD.SHL.U32 R217, R198, 0x2, RZ ;  /* 0x00000002c6d97824 */ /* 0x000fe200078e00ff */
[----:B------:R-:W-:Y:S01]  /*56b0*/  LEA R147, R144, UR41, 0x3 ;  /* 0x0000002990937c11 */ /* 0x000fe2000f8e18ff */
[----:B------:R-:W-:Y:S01]  /*56c0*/  IMAD.SHL.U32 R223, R206, 0x10, RZ ;  /* 0x00000010cedf7824 */ /* 0x000fe200078e00ff */
[----:B------:R-:W-:Y:S01]  /*56d0*/  SHF.L.U32 R0, R204, 0x1f, RZ ;  /* 0x0000001fcc007819 */ /* 0x000fe200000006ff */
[----:B------:R-:W-:Y:S01]  /*56e0*/  VIADD R218, R217, UR41 ;  /* 0x00000029d9da7c36 */ /* 0x000fe20008000000 */
[----:B------:R-:W-:Y:S01]  /*56f0*/  ISETP.NE.U32.AND P2, PT, RZ, UR42, PT ;  /* 0x0000002aff007c0c */ /* 0x000fe2000bf45070 */
[----:B------:R-:W-:Y:S01]  /*5700*/  IMAD.SHL.U32 R225, R207, 0x10, RZ ;  /* 0x00000010cfe17824 */ /* 0x000fe200078e00ff */
[----:B------:R-:W-:Y:S01]  /*5710*/  BSSY B1, `(.L_x_89) ;  /* 0x000004d000017945 */ /* 0x000fe20003800000 */
[----:B------:R-:W-:Y:S01]  /*5720*/  IMAD.IADD R214, R218, 0x1, R223 ;  /* 0x00000001dad67824 */ /* 0x000fe200078e02df */
[----:B------:R-:W-:Y:S01]  /*5730*/  ISETP.NE.AND.EX P2, PT, RZ, UR43, PT, P2 ;  /* 0x0000002bff007c0c */ /* 0x000fe2000bf45320 */
[----:B------:R-:W-:Y:S01]  /*5740*/  IMAD.MOV.U32 R224, RZ, RZ, 0x1 ;  /* 0x00000001ffe07424 */ /* 0x000fe200078e00ff */
[----:B------:R-:W-:Y:S02]  /*5750*/  CS2R R150, SRZ ;  /* 0x0000000000967805 */ /* 0x000fe4000001ff00 */
[----:B------:R-:W-:Y:S01]  /*5760*/  @!P5 SHF.L.U32 R5, R205, 0x1f, RZ ;  /* 0x0000001fcd05d819 */ /* 0x000fe200000006ff */
[----:B------:R-:W-:Y:S01]  /*5770*/  IMAD R146, R144, 0x100, R181 ;  /* 0x0000010090927824 */ /* 0x000fe200078e02b5 */
[----:B------:R-:W-:Y:S01]  /*5780*/  SEL R4, RZ, 0xffffffff, P2 ;  /* 0xffffffffff047807 */ /* 0x000fe20001000000 */
[----:B------:R-:W-:Y:S01]  /*5790*/  IMAD.MOV.U32 R222, RZ, RZ, RZ ;  /* 0x000000ffffde7224 */ /* 0x000fe200078e00ff */
[----:B------:R-:W1:Y:S01]  /*57a0*/  @!P5 SYNCS.PHASECHK.TRANS64.TRYWAIT P1, [UR41+0x30], R5 ;  /* 0x00003005ff00d5a7 */ /* 0x000e620008021129 */
[----:B--2--5:R-:W-:Y:S02]  /*57b0*/  FSETP.NEU.AND P2, PT, R145, RZ, PT ;  /* 0x000000ff9100720b */ /* 0x024fe40003f4d000 */
[----:B------:R-:W-:Y:S02]  /*57c0*/  CS2R R148, SRZ ;  /* 0x0000000000947805 */ /* 0x000fe4000001ff00 */
[----:B------:R-:W-:Y:S02]  /*57d0*/  CS2R R154, SRZ ;  /* 0x00000000009a7805 */ /* 0x000fe4000001ff00 */
[----:B------:R-:W-:Y:S02]  /*57e0*/  CS2R R152, SRZ ;  /* 0x0000000000987805 */ /* 0x000fe4000001ff00 */
[----:B------:R-:W-:Y:S02]  /*57f0*/  SEL R3, RZ, 0xffffffff, P2 ;  /* 0xffffffffff037807 */ /* 0x000fe40001000000 */
[----:B------:R-:W-:Y:S02]  /*5800*/  CS2R R158, SRZ ;  /* 0x00000000009e7805 */ /* 0x000fe4000001ff00 */
[----:B------:R-:W-:Y:S02]  /*5810*/  LOP3.LUT P2, R212, R193, 0xff, RZ, 0xc0, !PT ;  /* 0x000000ffc1d47812 */ /* 0x000fe4000784c0ff */
[----:B------:R-:W-:Y:S02]  /*5820*/  CS2R R156, SRZ ;  /* 0x00000000009c7805 */ /* 0x000fe4000001ff00 */
[----:B------:R-:W-:Y:S02]  /*5830*/  CS2R R162, SRZ ;  /* 0x0000000000a27805 */ /* 0x000fe4000001ff00 */
[----:B------:R-:W-:Y:S02]  /*5840*/  CS2R R160, SRZ ;  /* 0x0000000000a07805 */ /* 0x000fe4000001ff00 */
[----:B------:R-:W-:Y:S02]  /*5850*/  @P3 SEL R3, R4, R3, !P2 ;  /* 0x0000000304033207 */ /* 0x000fe40005000000 */
[----:B------:R-:W-:Y:S02]  /*5860*/  CS2R R166, SRZ ;  /* 0x0000000000a67805 */ /* 0x000fe4000001ff00 */
[----:B------:R-:W-:Y:S02]  /*5870*/  CS2R R164, SRZ ;  /* 0x0000000000a47805 */ /* 0x000fe4000001ff00 */
[----:B------:R-:W-:Y:S02]  /*5880*/  CS2R R170, SRZ ;  /* 0x0000000000aa7805 */ /* 0x000fe4000001ff00 */
[----:B------:R-:W-:Y:S01]  /*5890*/  LOP3.LUT R3, R3, 0x1, RZ, 0xc0, !PT ;  /* 0x0000000103037812 */ /* 0x000fe200078ec0ff */
[----:B------:R2:W4:Y:S01]  /*58a0*/  SYNCS.PHASECHK.TRANS64.TRYWAIT P0, [R147+URZ+0xa0], R0 ;  /* 0x0000a000930075a7 */ /* 0x00052200080011ff */
[----:B------:R-:W-:Y:S02]  /*58b0*/  CS2R R168, SRZ ;  /* 0x0000000000a87805 */ /* 0x000fe4000001ff00 */
[----:B------:R-:W-:Y:S02]  /*58c0*/  CS2R R174, SRZ ;  /* 0x0000000000ae7805 */ /* 0x000fe4000001ff00 */
[----:B------:R-:W-:Y:S02]  /*58d0*/  ISETP.NE.U32.AND P4, PT, R3, 0x1, PT ;  /* 0x000000010300780c */ /* 0x000fe40003f85070 */
[----:B------:R-:W-:Y:S02]  /*58e0*/  CS2R R172, SRZ ;  /* 0x0000000000ac7805 */ /* 0x000fe4000001ff00 */
[----:B------:R-:W-:Y:S02]  /*58f0*/  CS2R R178, SRZ ;  /* 0x0000000000b27805 */ /* 0x000fe4000001ff00 */
[----:B------:R-:W-:Y:S02]  /*5900*/  CS2R R176, SRZ ;  /* 0x0000000000b07805 */ /* 0x000fe4000001ff00 */
[----:B------:R-:W-:Y:S01]  /*5910*/  P2R R226, PR, RZ, 0x10 ;  /* 0x00000010ffe27803 */ /* 0x000fe20000000000 */
[----:B------:R-:W-:Y:S02]  /*5920*/  IMAD.IADD R216, R218, 0x1, R225 ;  /* 0x00000001dad87824 */ /* 0x000fe400078e02e1 */
[----:B------:R-:W-:Y:S01]  /*5930*/  IMAD.IADD R213, R225, 0x1, R214 ;  /* 0x00000001e1d57824 */ /* 0x000fe200078e02d6 */
[----:B-1----:R-:W-:Y:S01]  /*5940*/  @!P5 SEL R224, RZ, 0x1, !P1 ;  /* 0x00000001ffe0d807 */ /* 0x002fe20004800000 */
[----:B--2---:R-:W-:Y:S06]  /*5950*/  @P5 BRA `(.L_x_90) ;  /* 0x0000000000a05947 */ /* 0x004fec0003800000 */
[----:B------:R-:W-:Y:S01]  /*5960*/  @P4 IMAD.MOV.U32 R3, RZ, RZ, -0x10 ;  /* 0xfffffff0ff034424 */ /* 0x000fe200078e00ff */
[----:B------:R-:W-:Y:S01]  /*5970*/  ISETP.NE.AND P1, PT, R224, RZ, PT ;  /* 0x000000ffe000720c */ /* 0x000fe20003f25270 */
[----:B------:R-:W-:Y:S01]  /*5980*/  BSSY B0, `(.L_x_91) ;  /* 0x0000010000007945 */ /* 0x000fe20003800000 */
[----:B------:R-:W-:Y:S02]  /*5990*/  ISETP.NE.U32.AND P5, PT, R199, 0x1, PT ;  /* 0x00000001c700780c */ /* 0x000fe40003fa5070 */
[----:B------:R-:W-:Y:S02]  /*59a0*/  CS2R R174, SRZ ;  /* 0x0000000000ae7805 */ /* 0x000fe4000001ff00 */
[----:B------:R-:W-:Y:S02]  /*59b0*/  CS2R R172, SRZ ;  /* 0x0000000000ac7805 */ /* 0x000fe4000001ff00 */
[----:B------:R-:W-:Y:S02]  /*59c0*/  CS2R R166, SRZ ;  /* 0x0000000000a67805 */ /* 0x000fe4000001ff00 */
[----:B------:R-:W-:Y:S02]  /*59d0*/  @P4 SEL R3, R3, 0x10, !P5 ;  /* 0x0000001003034807 */ /* 0x000fe40006800000 */
[----:B------:R-:W-:Y:S02]  /*59e0*/  CS2R R164, SRZ ;  /* 0x0000000000a47805 */ /* 0x000fe4000001ff00 */
[----:B------:R-:W-:Y:S02]  /*59f0*/  CS2R R158, SRZ ;  /* 0x00000000009e7805 */ /* 0x000fe4000001ff00 */
[----:B------:R-:W-:Y:S01]  /*5a00*/  CS2R R156, SRZ ;  /* 0x00000000009c7805 */ /* 0x000fe2000001ff00 */
[----:B------:R-:W-:Y:S02]  /*5a10*/  @P4 IMAD.IADD R8, R218, 0x1, R3 ;  /* 0x00000001da084824 */ /* 0x000fe400078e0203 */
[C---:B------:R-:W-:Y:S02]  /*5a20*/  @P4 IMAD.IADD R7, R3.reuse, 0x1, R216 ;  /* 0x0000000103074824 */ /* 0x040fe400078e02d8 */
[----:B------:R-:W-:Y:S01]  /*5a30*/  @P4 IMAD.IADD R6, R3, 0x1, R214 ;  /* 0x0000000103064824 */ /* 0x000fe200078e02d6 */
[----:B------:R-:W-:Y:S06]  /*5a40*/  @P1 BRA `(.L_x_92) ;  /* 0x00000000000c1947 */ /* 0x000fec0003800000 */
[----:B------:R-:W-:Y:S04]  /*5a50*/  SHF.L.U32 R5, R205, 0x1f, RZ ;  /* 0x0000001fcd057819 */ /* 0x000fe800000006ff */
[----:B------:R-:W1:Y:S02]  /*5a60*/  SYNCS.PHASECHK.TRANS64.TRYWAIT P1, [UR41+0x30], R5 ;  /* 0x00003005ff0075a7 */ /* 0x000e640008021129 */
[----:B-1----:R-:W-:Y:S05]  /*5a70*/  @!P1 BRA `(.L_x_93) ;  /* 0x0000005c00209947 */ /* 0x002fea0003800000 */
.L_x_92:
[----:B------:R-:W-:Y:S05]  /*5a80*/  BSYNC B0 ;  /* 0x0000000000007941 */ /* 0x000fea0003800000 */
.L_x_91:
[----:B------:R-:W-:Y:S01]  /*5a90*/  ISETP.NE.AND P1, PT, R226, RZ, PT ;  /* 0x000000ffe200720c */ /* 0x000fe20003f25270 */
[----:B------:R-:W-:Y:S01]  /*5aa0*/  IMAD.MOV.U32 R151, RZ, RZ, RZ ;  /* 0x000000ffff977224 */ /* 0x000fe200078e00ff */
[----:B------:R-:W-:Y:S02]  /*5ab0*/  CS2R R148, SRZ ;  /* 0x0000000000947805 */ /* 0x000fe4000001ff00 */
[----:B------:R-:W-:Y:S02]  /*5ac0*/  CS2R R178, SRZ ;  /* 0x0000000000b27805 */ /* 0x000fe4000001ff00 */
[----:B------:R-:W-:Y:S02]  /*5ad0*/  CS2R R176, SRZ ;  /* 0x0000000000b07805 */ /* 0x000fe4000001ff00 */
[----:B------:R-:W-:Y:S02]  /*5ae0*/  CS2R R170, SRZ ;  /* 0x0000000000aa7805 */ /* 0x000fe4000001ff00 */
[----:B------:R-:W-:Y:S02]  /*5af0*/  CS2R R168, SRZ ;  /* 0x0000000000a87805 */ /* 0x000fe4000001ff00 */
[----:B------:R-:W-:Y:S02]  /*5b00*/  CS2R R162, SRZ ;  /* 0x0000000000a27805 */ /* 0x000fe4000001ff00 */
[----:B------:R-:W-:Y:S02]  /*5b10*/  CS2R R160, SRZ ;  /* 0x0000000000a07805 */ /* 0x000fe4000001ff00 */
[----:B------:R-:W-:Y:S02]  /*5b20*/  CS2R R154, SRZ ;  /* 0x00000000009a7805 */ /* 0x000fe4000001ff00 */
[----:B------:R-:W-:Y:S01]  /*5b30*/  CS2R R152, SRZ ;  /* 0x0000000000987805 */ /* 0x000fe2000001ff00 */
[----:B------:R-:W-:Y:S01]  /*5b40*/  IMAD.MOV.U32 R222, RZ, RZ, 0x1 ;  /* 0x00000001ffde7424 */ /* 0x000fe200078e00ff */
[----:B------:R2:W1:Y:S01]  /*5b50*/  @P1 LDS.128 R172, [R8+0x400] ;  /* 0x0004000008ac1984 */ /* 0x0004620000000c00 */
[----:B------:R-:W-:Y:S03]  /*5b60*/  @P1 IMAD.IADD R3, R3, 0x1, R213 ;  /* 0x0000000103031824 */ /* 0x000fe600078e02d5 */
[----:B------:R2:W1:Y:S04]  /*5b70*/  @P1 LDS.128 R164, [R7+0x400] ;  /* 0x0004000007a41984 */ /* 0x0004680000000c00 */
[----:B------:R2:W1:Y:S04]  /*5b80*/  @P1 LDS.128 R156, [R6+0x400] ;  /* 0x00040000069c1984 */ /* 0x0004680000000c00 */
[----:B------:R2:W1:Y:S04]  /*5b90*/  @P1 LDS.128 R148, [R3+0x400] ;  /* 0x0004000003941984 */ /* 0x0004680000000c00 */
[----:B------:R2:W1:Y:S04]  /*5ba0*/  @P1 LDS.128 R176, [R217+UR41+0x400] ;  /* 0x00040029d9b01984 */ /* 0x0004680008000c00 */
[----:B------:R2:W1:Y:S04]  /*5bb0*/  @P1 LDS.128 R168, [R216+0x400] ;  /* 0x00040000d8a81984 */ /* 0x0004680000000c00 */
[----:B------:R2:W1:Y:S04]  /*5bc0*/  @P1 LDS.128 R160, [R214+0x400] ;  /* 0x00040000d6a01984 */ /* 0x0004680000000c00 */
[----:B------:R2:W1:Y:S02]  /*5bd0*/  @P1 LDS.128 R152, [R213+0x400] ;  /* 0x00040000d5981984 */ /* 0x0004640000000c00 */
.L_x_90:
[----:B------:R-:W-:Y:S05]  /*5be0*/  BSYNC B1 ;  /* 0x0000000000017941 */ /* 0x000fea0003800000 */
.L_x_89:
[----:B--2---:R-:W-:Y:S04]  /*5bf0*/  SHF.R.U32.HI R3, RZ, 0x15, R146 ;  /* 0x00000015ff037819 */ /* 0x004fe80000011692 */
[----:B------:R-:W-:Y:S01]  /*5c00*/  LOP3.LUT P1, RZ, R3, 0x3, R200, 0x48, !PT ;  /* 0x0000000303ff7812 */ /* 0x000fe200078248c8 */
[----:B------:R-:W-:Y:S01]  /*5c10*/  @!UPT UIADD3 URZ, UPT, UPT, URZ, URZ, URZ ;  /* 0x000000fffffff290 */ /* 0x000fe2000fffe0ff */
[----:B----4-:R-:W-:Y:S11]  /*5c20*/  @P0 BRA `(.L_x_94) ;  /* 0x0000000000080947 */ /* 0x010ff60003800000 */
[----:B------:R-:W2:Y:S02]  /*5c30*/  SYNCS.PHASECHK.TRANS64.TRYWAIT P0, [R147+URZ+0xa0], R0 ;  /* 0x0000a000930075a7 */ /* 0x000ea400080011ff */
[----:B--2---:R-:W-:Y:S05]  /*5c40*/  @!P0 BRA `(.L_x_95) ;  /* 0x0000005800c48947 */ /* 0x004fea0003800000 */
.L_x_94:
[----:B------:R-:W-:Y:S05]  /*5c50*/  @!P1 BRA `(.L_x_96) ;  /* 0x0000000000409947 */ /* 0x000fea0003800000 */
[----:B------:R-:W1:Y:S01]  /*5c60*/  LDCU.64 UR8, c[0x4][0x70] ;  /* 0x01000e00ff0877ac */ /* 0x000e620008000a00 */
[----:B------:R-:W-:Y:S01]  /*5c70*/  MOV R15, 0x0 ;  /* 0x00000000000f7802 */ /* 0x000fe20000000f00 */
[----:B------:R-:W-:Y:S02]  /*5c80*/  HFMA2 R12, -RZ, RZ, 0, 5.9604644775390625e-08 ;  /* 0x00000001ff0c7431 */ /* 0x000fe400000001ff */
[----:B------:R-:W-:Y:S02]  /*5c90*/  IMAD.MOV.U32 R8, RZ, RZ, 0x192 ;  /* 0x00000192ff087424 */ /* 0x000fe400078e00ff */
[----:B------:R-:W-:Y:S01]  /*5ca0*/  IMAD.MOV.U32 R13, RZ, RZ, RZ ;  /* 0x000000ffff0d7224 */ /* 0x000fe200078e00ff */
[----:B------:R-:W4:Y:S01]  /*5cb0*/  LDCU.64 UR6, c[0x4][0x78] ;  /* 0x01000f00ff0677ac */ /* 0x000f220008000a00 */
[----:B------:R-:W2:Y:S01]  /*5cc0*/  LDC.64 R14, c[0x4][R15] ;  /* 0x010000000f0e7b82 */ /* 0x000ea20000000a00 */
[----:B------:R-:W5:Y:S01]  /*5cd0*/  LDCU.64 UR4, c[0x4][0x10] ;  /* 0x01000200ff0477ac */ /* 0x000f620008000a00 */
[----:B-1----:R-:W-:Y:S01]  /*5ce0*/  MOV R5, UR9 ;  /* 0x0000000900057c02 */ /* 0x002fe20008000f00 */
[----:B------:R-:W-:Y:S01]  /*5cf0*/  IMAD.U32 R4, RZ, RZ, UR8 ;  /* 0x00000008ff047e24 */ /* 0x000fe2000f8e00ff */
[----:B----4-:R-:W-:Y:S01]  /*5d00*/  MOV R7, UR7 ;  /* 0x0000000700077c02 */ /* 0x010fe20008000f00 */
[----:B------:R-:W-:Y:S01]  /*5d10*/  IMAD.U32 R6, RZ, RZ, UR6 ;  /* 0x00000006ff067e24 */ /* 0x000fe2000f8e00ff */
[----:B-----5:R-:W-:Y:S01]  /*5d20*/  MOV R11, UR5 ;  /* 0x00000005000b7c02 */ /* 0x020fe20008000f00 */
[----:B------:R-:W-:Y:S02]  /*5d30*/  IMAD.U32 R10, RZ, RZ, UR4 ;  /* 0x00000004ff0a7e24 */ /* 0x000fe4000f8e00ff */
[----:B------:R-:W-:Y:S07]  /*5d40*/  LEPC R20, `(.L_x_96) ;  /* 0x000000001014794e */ /* 0x000fee0000000000 */
[----:B--23--:R-:W-:Y:S05]  /*5d50*/  CALL.ABS.NOINC R14 ;  /* 0x000000000e007343 */ /* 0x00cfea0003c00000 */
.L_x_96:
[----:B------:R-:W-:Y:S05]  /*5d60*/  WARPSYNC.ALL ;  /* 0x0000000000007948 */ /* 0x000fea0003800000 */
[----:B------:R-:W-:Y:S01]  /*5d70*/  R2UR UR4, R146 ;  /* 0x00000000920472ca */ /* 0x000fe200000e0000 */
[--C-:B-1----:R-:W-:Y:S01]  /*5d80*/  HADD2.F32 R140, -RZ, R176.reuse.H0_H0 ;  /* 0x200000b0ff8c7230 */ /* 0x102fe20000004100 */
[----:B------:R-:W-:Y:S01]  /*5d90*/  MOV R227, 0xfffffff0 ;  /* 0xfffffff000e37802 */ /* 0x000fe20000000f00 */
[----:B------:R-:W-:Y:S01]  /*5da0*/  HADD2.F32 R142, -RZ, R176.H1_H1 ;  /* 0x300000b0ff8e7230 */ /* 0x000fe20000004100 */
[----:B------:R-:W-:Y:S01]  /*5db0*/  ISETP.NE.U32.AND P6, PT, R199, 0x1, PT ;  /* 0x00000001c700780c */ /* 0x000fe20003fc5070 */
[----:B------:R-:W-:Y:S01]  /*5dc0*/  BSSY.RECONVERGENT B0, `(.L_x_97) ;  /* 0x0000100000007945 */ /* 0x000fe20003800200 */
[----:B------:R-:W-:Y:S02]  /*5dd0*/  ISETP.NE.AND P0, PT, R209, RZ, PT ;  /* 0x000000ffd100720c */ /* 0x000fe40003f05270 */
[----:B------:R-:W-:Y:S04]  /*5de0*/  SEL R227, R227, 0x10, !P6 ;  /* 0x00000010e3e37807 */ /* 0x000fe80007000000 */
[----:B------:R-:W-:Y:S01]  /*5df0*/  IADD3 R218, PT, PT, R218, R227, RZ ;  /* 0x000000e3dada7210 */ /* 0x000fe20007ffe0ff */
[----:B------:R-:W2:Y:S01]  /*5e00*/  LDTM.x64 R4, tmem[UR4] ;  /* 0x00000004000479ee */ /* 0x000ea20008340000 */
[C---:B------:R-:W-:Y:S02]  /*5e10*/  IADD3 R219, PT, PT, R227.reuse, R216, RZ ;  /* 0x000000d8e3db7210 */ /* 0x040fe40007ffe0ff */
[C---:B------:R-:W-:Y:S02]  /*5e20*/  IADD3 R221, PT, PT, R227.reuse, R214, RZ ;  /* 0x000000d6e3dd7210 */ /* 0x040fe40007ffe0ff */
[----:B------:R-:W-:Y:S01]  /*5e30*/  IADD3 R220, PT, PT, R227, R213, RZ ;  /* 0x000000d5e3dc7210 */ /* 0x000fe20007ffe0ff */
[C-C-:B--23--:R-:W-:Y:S01]  /*5e40*/  FFMA R0, R143.reuse, R4, R2.reuse ;  /* 0x000000048f007223 */ /* 0x14cfe20000000002 */
[C-C-:B------:R-:W-:Y:S01]  /*5e50*/  FFMA R3, R143.reuse, R5, R2.reuse ;  /* 0x000000058f037223 */ /* 0x140fe20000000002 */
[C-C-:B------:R-:W-:Y:S01]  /*5e60*/  FFMA R68, R143.reuse, R6, R2.reuse ;  /* 0x000000068f447223 */ /* 0x140fe20000000002 */
[C-C-:B------:R-:W-:Y:S01]  /*5e70*/  FFMA R69, R143.reuse, R7, R2.reuse ;  /* 0x000000078f457223 */ /* 0x140fe20000000002 */
[C-C-:B------:R-:W-:Y:S01]  /*5e80*/  FFMA R70, R143.reuse, R8, R2.reuse ;  /* 0x000000088f467223 */ /* 0x140fe20000000002 */
[--C-:B------:R-:W-:Y:S02]  /*5e90*/  HADD2.F32 R5, -RZ, R177.reuse.H0_H0 ;  /* 0x200000b1ff057230 */ /* 0x100fe40000004100 */
[C-C-:B------:R-:W-:Y:S01]  /*5ea0*/  FFMA R71, R143.reuse, R9, R2.reuse ;  /* 0x000000098f477223 */ /* 0x140fe20000000002 */
[C-C-:B------:R-:W-:Y:S01]  /*5eb0*/  FFMA R72, R143.reuse, R10, R2.reuse ;  /* 0x0000000a8f487223 */ /* 0x140fe20000000002 */
[----:B------:R-:W-:Y:S02]  /*5ec0*/  HADD2.F32 R4, -RZ, R177.H1_H1 ;  /* 0x300000b1ff047230 */ /* 0x000fe40000004100 */
[C-C-:B------:R-:W-:Y:S01]  /*5ed0*/  FFMA R73, R143.reuse, R11, R2.reuse ;  /* 0x0000000b8f497223 */ /* 0x140fe20000000002 */
[C-C-:B------:R-:W-:Y:S01]  /*5ee0*/  FFMA R74, R143.reuse, R12, R2.reuse ;  /* 0x0000000c8f4a7223 */ /* 0x140fe20000000002 */
[--C-:B------:R-:W-:Y:S02]  /*5ef0*/  HADD2.F32 R6, -RZ, R178.reuse.H0_H0 ;  /* 0x200000b2ff067230 */ /* 0x100fe40000004100 */
[C-C-:B------:R-:W-:Y:S01]  /*5f00*/  FFMA R75, R143.reuse, R13, R2.reuse ;  /* 0x0000000d8f4b7223 */ /* 0x140fe20000000002 */
[C-C-:B------:R-:W-:Y:S01]  /*5f10*/  FFMA R76, R143.reuse, R14, R2.reuse ;  /* 0x0000000e8f4c7223 */ /* 0x140fe20000000002 */
[----:B------:R-:W-:Y:S02]  /*5f20*/  HADD2.F32 R7, -RZ, R173.H0_H0 ;  /* 0x200000adff077230 */ /* 0x000fe40000004100 */
[C-C-:B------:R-:W-:Y:S01]  /*5f30*/  FFMA R77, R143.reuse, R15, R2.reuse ;  /* 0x0000000f8f4d7223 */ /* 0x140fe20000000002 */
[C-C-:B------:R-:W-:Y:S01]  /*5f40*/  FFMA R78, R143.reuse, R16, R2.reuse ;  /* 0x000000108f4e7223 */ /* 0x140fe20000000002 */
[----:B------:R-:W-:Y:S02]  /*5f50*/  HADD2.F32 R8, -RZ, R171.H1_H1 ;  /* 0x300000abff087230 */ /* 0x000fe40000004100 */
[C-C-:B------:R-:W-:Y:S01]  /*5f60*/  FFMA R79, R143.reuse, R17, R2.reuse ;  /* 0x000000118f4f7223 */ /* 0x140fe20000000002 */
        /* <DEDUP_REMOVED lines=49> */
[----:B------:R-:W-:Y:S01]  /*6280*/  FFMA R129, R143, R67, R2 ;  /* 0x000000438f817223 */ /* 0x000fe20000000002 */
[C---:B------:R-:W-:Y:S01]  /*6290*/  FFMA R0, R145.reuse, R140, R0 ;  /* 0x0000008c91007223 */ /* 0x040fe20000000000 */
[C---:B------:R-:W-:Y:S01]  /*62a0*/  FFMA R3, R145.reuse, R142, R3 ;  /* 0x0000008e91037223 */ /* 0x040fe20000000003 */
[C---:B------:R-:W-:Y:S01]  /*62b0*/  FFMA R68, R145.reuse, R5, R68 ;  /* 0x0000000591447223 */ /* 0x040fe20000000044 */
[--C-:B------:R-:W-:Y:S02]  /*62c0*/  HADD2.F32 R5, -RZ, R179.reuse.H0_H0 ;  /* 0x200000b3ff057230 */ /* 0x100fe40000004100 */
[C---:B------:R-:W-:Y:S01]  /*62d0*/  FFMA R69, R145.reuse, R4, R69 ;  /* 0x0000000491457223 */ /* 0x040fe20000000045 */
[----:B------:R-:W-:Y:S02]  /*62e0*/  HADD2.F32 R4, -RZ, R178.H1_H1 ;  /* 0x300000b2ff047230 */ /* 0x000fe40000004100 */
[----:B------:R-:W-:Y:S01]  /*62f0*/  FFMA R70, R145, R6, R70 ;  /* 0x0000000691467223 */ /* 0x000fe20000000046 */
[--C-:B------:R-:W-:Y:S01]  /*6300*/  HADD2.F32 R6, -RZ, R172.reuse.H1_H1 ;  /* 0x300000acff067230 */ /* 0x100fe20000004100 */
[----:B------:R-:W-:Y:S01]  /*6310*/  F2FP.RELU.F16.F32.PACK_AB R228, R3, R0 ;  /* 0x0000000003e4723e */ /* 0x000fe200000008ff */
[C---:B------:R-:W-:Y:S01]  /*6320*/  FFMA R71, R145.reuse, R4, R71 ;  /* 0x0000000491477223 */ /* 0x040fe20000000047 */
[----:B------:R-:W-:Y:S02]  /*6330*/  HADD2.F32 R4, -RZ, R179.H1_H1 ;  /* 0x300000b3ff047230 */ /* 0x000fe40000004100 */
[----:B------:R-:W-:Y:S01]  /*6340*/  FFMA R72, R145, R5, R72 ;  /* 0x0000000591487223 */ /* 0x000fe20000000048 */
[----:B------:R-:W-:Y:S01]  /*6350*/  HADD2.F32 R5, -RZ, R172.H0_H0 ;  /* 0x200000acff057230 */ /* 0x000fe20000004100 */
[----:B------:R-:W-:Y:S01]  /*6360*/  F2FP.RELU.F16.F32.PACK_AB R229, R69, R68 ;  /* 0x0000004445e5723e */ /* 0x000fe200000008ff */
[C---:B------:R-:W-:Y:S01]  /*6370*/  FFMA R73, R145.reuse, R4, R73 ;  /* 0x0000000491497223 */ /* 0x040fe20000000049 */
[----:B------:R-:W-:Y:S02]  /*6380*/  HADD2.F32 R4, -RZ, R173.H1_H1 ;  /* 0x300000adff047230 */ /* 0x000fe40000004100 */
[C---:B------:R-:W-:Y:S01]  /*6390*/  FFMA R74, R145.reuse, R5, R74 ;  /* 0x00000005914a7223 */ /* 0x040fe2000000004a */
[--C-:B------:R-:W-:Y:S02]  /*63a0*/  HADD2.F32 R5, -RZ, R174.reuse.H0_H0 ;  /* 0x200000aeff057230 */ /* 0x100fe40000004100 */
[C---:B------:R-:W-:Y:S01]  /*63b0*/  FFMA R75, R145.reuse, R6, R75 ;  /* 0x00000006914b7223 */ /* 0x040fe2000000004b */
[--C-:B------:R-:W-:Y:S02]  /*63c0*/  HADD2.F32 R6, -RZ, R175.reuse.H1_H1 ;  /* 0x300000afff067230 */ /* 0x100fe40000004100 */
[C---:B------:R-:W-:Y:S01]  /*63d0*/  FFMA R76, R145.reuse, R7, R76 ;  /* 0x00000007914c7223 */ /* 0x040fe2000000004c */
[----:B------:R-:W-:Y:S02]  /*63e0*/  HADD2.F32 R7, -RZ, R175.H0_H0 ;  /* 0x200000afff077230 */ /* 0x000fe40000004100 */
[C---:B------:R-:W-:Y:S01]  /*63f0*/  FFMA R77, R145.reuse, R4, R77 ;  /* 0x00000004914d7223 */ /* 0x040fe2000000004d */
[----:B------:R-:W-:Y:S02]  /*6400*/  HADD2.F32 R4, -RZ, R174.H1_H1 ;  /* 0x300000aeff047230 */ /* 0x000fe40000004100 */
[----:B------:R-:W-:Y:S01]  /*6410*/  FFMA R78, R145, R5, R78 ;  /* 0x00000005914e7223 */ /* 0x000fe2000000004e */
[----:B------:R-:W-:Y:S01]  /*6420*/  HADD2.F32 R5, -RZ, R169.H0_H0 ;  /* 0x200000a9ff057230 */ /* 0x000fe20000004100 */
[----:B------:R-:W-:Y:S01]  /*6430*/  F2FP.RELU.F16.F32.PACK_AB R230, R71, R70 ;  /* 0x0000004647e6723e */ /* 0x000fe200000008ff */
[C---:B------:R-:W-:Y:S01]  /*6440*/  FFMA R79, R145.reuse, R4, R79 ;  /* 0x00000004914f7223 */ /* 0x040fe2000000004f */
[--C-:B------:R-:W-:Y:S02]  /*6450*/  HADD2.F32 R4, -RZ, R168.reuse.H0_H0 ;  /* 0x200000a8ff047230 */ /* 0x100fe40000004100 */
[C---:B------:R-:W-:Y:S01]  /*6460*/  FFMA R80, R145.reuse, R7, R80 ;  /* 0x0000000791507223 */ /* 0x040fe20000000050 */
[----:B------:R-:W-:Y:S02]  /*6470*/  HADD2.F32 R7, -RZ, R171.H0_H0 ;  /* 0x200000abff077230 */ /* 0x000fe40000004100 */
[C---:B------:R-:W-:Y:S01]  /*6480*/  FFMA R81, R145.reuse, R6, R81 ;  /* 0x0000000691517223 */ /* 0x040fe20000000051 */
[----:B------:R-:W-:Y:S02]  /*6490*/  HADD2.F32 R6, -RZ, R168.H1_H1 ;  /* 0x300000a8ff067230 */ /* 0x000fe40000004100 */
[----:B------:R-:W-:Y:S01]  /*64a0*/  FFMA R82, R145, R4, R82 ;  /* 0x0000000491527223 */ /* 0x000fe20000000052 */
[----:B------:R-:W-:Y:S01]  /*64b0*/  HADD2.F32 R4, -RZ, R169.H1_H1 ;  /* 0x300000a9ff047230 */ /* 0x000fe20000004100 */
[----:B------:R-:W-:Y:S01]  /*64c0*/  F2FP.RELU.F16.F32.PACK_AB R231, R73, R72 ;  /* 0x0000004849e7723e */ /* 0x000fe200000008ff */
[C---:B------:R-:W-:Y:S01]  /*64d0*/  FFMA R83, R145.reuse, R6, R83 ;  /* 0x0000000691537223 */ /* 0x040fe20000000053 */
[--C-:B------:R-:W-:Y:S02]  /*64e0*/  HADD2.F32 R6, -RZ, R170.reuse.H1_H1 ;  /* 0x300000aaff067230 */ /* 0x100fe40000004100 */
[C---:B------:R-:W-:Y:S01]  /*64f0*/  FFMA R84, R145.reuse, R5, R84 ;  /* 0x0000000591547223 */ /* 0x040fe20000000054 */
[----:B------:R-:W-:Y:S02]  /*6500*/  HADD2.F32 R5, -RZ, R170.H0_H0 ;  /* 0x200000aaff057230 */ /* 0x000fe40000004100 */
[----:B------:R-:W-:Y:S01]  /*6510*/  FFMA R85, R145, R4, R85 ;  /* 0x0000000491557223 */ /* 0x000fe20000000055 */
[--C-:B------:R-:W-:Y:S01]  /*6520*/  HADD2.F32 R4, -RZ, R164.reuse.H0_H0 ;  /* 0x200000a4ff047230 */ /* 0x100fe20000004100 */
[----:B------:R1:W-:Y:S01]  /*6530*/  STS.128 [R217+UR41+0x400], R228 ;  /* 0x000400e4d9007988 */ /* 0x0003e20008000c29 */
[----:B------:R-:W-:Y:S01]  /*6540*/  F2FP.RELU.F16.F32.PACK_AB R232, R75, R74 ;  /* 0x0000004a4be8723e */ /* 0x000fe200000008ff */
[C---:B------:R-:W-:Y:S01]  /*6550*/  FFMA R86, R145.reuse, R5, R86 ;  /* 0x0000000591567223 */ /* 0x040fe20000000056 */
[----:B------:R-:W-:Y:S02]  /*6560*/  HADD2.F32 R5, -RZ, R165.H0_H0 ;  /* 0x200000a5ff057230 */ /* 0x000fe40000004100 */
[C---:B------:R-:W-:Y:S01]  /*6570*/  FFMA R87, R145.reuse, R6, R87 ;  /* 0x0000000691577223 */ /* 0x040fe20000000057 */
[----:B------:R-:W-:Y:S02]  /*6580*/  HADD2.F32 R6, -RZ, R164.H1_H1 ;  /* 0x300000a4ff067230 */ /* 0x000fe40000004100 */
[C---:B------:R-:W-:Y:S01]  /*6590*/  FFMA R88, R145.reuse, R7, R88 ;  /* 0x0000000791587223 */ /* 0x040fe20000000058 */
[----:B------:R-:W-:Y:S02]  /*65a0*/  HADD2.F32 R7, -RZ, R167.H0_H0 ;  /* 0x200000a7ff077230 */ /* 0x000fe40000004100 */
[C---:B------:R-:W-:Y:S01]  /*65b0*/  FFMA R89, R145.reuse, R8, R89 ;  /* 0x0000000891597223 */ /* 0x040fe20000000059 */
[----:B------:R-:W-:Y:S02]  /*65c0*/  HADD2.F32 R8, -RZ, R151.H1_H1 ;  /* 0x30000097ff087230 */ /* 0x000fe40000004100 */
[C---:B------:R-:W-:Y:S01]  /*65d0*/  FFMA R90, R145.reuse, R4, R90 ;  /* 0x00000004915a7223 */ /* 0x040fe2000000005a */
[----:B------:R-:W-:Y:S02]  /*65e0*/  HADD2.F32 R4, -RZ, R165.H1_H1 ;  /* 0x300000a5ff047230 */ /* 0x000fe40000004100 */
[C---:B------:R-:W-:Y:S01]  /*65f0*/  FFMA R91, R145.reuse, R6, R91 ;  /* 0x00000006915b7223 */ /* 0x040fe2000000005b */
[----:B------:R-:W-:Y:S01]  /*6600*/  FFMA R92, R145, R5, R92 ;  /* 0x00000005915c7223 */ /* 0x000fe2000000005c */
[--C-:B------:R-:W-:Y:S01]  /*6610*/  HADD2.F32 R5, -RZ, R166.reuse.H0_H0 ;  /* 0x200000a6ff057230 */ /* 0x100fe20000004100 */
[----:B------:R-:W-:Y:S01]  /*6620*/  F2FP.RELU.F16.F32.PACK_AB R233, R77, R76 ;  /* 0x0000004c4de9723e */ /* 0x000fe200000008ff */
[----:B------:R-:W-:Y:S01]  /*6630*/  FFMA R93, R145, R4, R93 ;  /* 0x00000004915d7223 */ /* 0x000fe2000000005d */
[----:B------:R-:W-:Y:S01]  /*6640*/  HADD2.F32 R4, -RZ, R166.H1_H1 ;  /* 0x300000a6ff047230 */ /* 0x000fe20000004100 */
[----:B------:R-:W-:Y:S01]  /*6650*/  F2FP.RELU.F16.F32.PACK_AB R234, R79, R78 ;  /* 0x0000004e4fea723e */ /* 0x000fe200000008ff */
[----:B------:R-:W-:Y:S02]  /*6660*/  HADD2.F32 R6, -RZ, R167.H1_H1 ;  /* 0x300000a7ff067230 */ /* 0x000fe40000004100 */
[C---:B------:R-:W-:Y:S01]  /*6670*/  FFMA R94, R145.reuse, R5, R94 ;  /* 0x00000005915e7223 */ /* 0x040fe2000000005e */
[----:B------:R-:W-:Y:S02]  /*6680*/  HADD2.F32 R5, -RZ, R161.H0_H0 ;  /* 0x200000a1ff057230 */ /* 0x000fe40000004100 */
[C---:B------:R-:W-:Y:S01]  /*6690*/  FFMA R95, R145.reuse, R4, R95 ;  /* 0x00000004915f7223 */ /* 0x040fe2000000005f */
[C---:B------:R-:W-:Y:S01]  /*66a0*/  FFMA R96, R145.reuse, R7, R96 ;  /* 0x0000000791607223 */ /* 0x040fe20000000060 */
[--C-:B------:R-:W-:Y:S02]  /*66b0*/  HADD2.F32 R4, -RZ, R160.reuse.H0_H0 ;  /* 0x200000a0ff047230 */ /* 0x100fe40000004100 */
[----:B------:R-:W-:Y:S01]  /*66c0*/  FFMA R97, R145, R6, R97 ;  /* 0x0000000691617223 */ /* 0x000fe20000000061 */
[----:B------:R-:W-:Y:S01]  /*66d0*/  HADD2.F32 R6, -RZ, R160.H1_H1 ;  /* 0x300000a0ff067230 */ /* 0x000fe20000004100 */
[----:B------:R-:W-:Y:S01]  /*66e0*/  F2FP.RELU.F16.F32.PACK_AB R235, R81, R80 ;  /* 0x0000005051eb723e */ /* 0x000fe200000008ff */
[----:B------:R-:W-:Y:S02]  /*66f0*/  HADD2.F32 R7, -RZ, R163.H0_H0 ;  /* 0x200000a3ff077230 */ /* 0x000fe40000004100 */
[C---:B------:R-:W-:Y:S01]  /*6700*/  FFMA R98, R145.reuse, R4, R98 ;  /* 0x0000000491627223 */ /* 0x040fe20000000062 */
[----:B------:R-:W-:Y:S02]  /*6710*/  HADD2.F32 R4, -RZ, R161.H1_H1 ;  /* 0x300000a1ff047230 */ /* 0x000fe40000004100 */
[C---:B------:R-:W-:Y:S01]  /*6720*/  FFMA R99, R145.reuse, R6, R99 ;  /* 0x0000000691637223 */ /* 0x040fe20000000063 */
[----:B------:R2:W-:Y:S01]  /*6730*/  STS.128 [R218+0x400], R232 ;  /* 0x000400e8da007388 */ /* 0x0005e20000000c00 */
[C---:B------:R-:W-:Y:S01]  /*6740*/  FFMA R100, R145.reuse, R5, R100 ;  /* 0x0000000591647223 */ /* 0x040fe20000000064 */
[--C-:B------:R-:W-:Y:S02]  /*6750*/  HADD2.F32 R5, -RZ, R162.reuse.H0_H0 ;  /* 0x200000a2ff057230 */ /* 0x100fe40000004100 */
[----:B------:R-:W-:Y:S01]  /*6760*/  FFMA R101, R145, R4, R101 ;  /* 0x0000000491657223 */ /* 0x000fe20000000065 */
[----:B------:R-:W-:Y:S01]  /*6770*/  HADD2.F32 R6, -RZ, R162.H1_H1 ;  /* 0x300000a2ff067230 */ /* 0x000fe20000004100 */
[----:B------:R-:W-:Y:S01]  /*6780*/  F2FP.RELU.F16.F32.PACK_AB R236, R83, R82 ;  /* 0x0000005253ec723e */ /* 0x000fe200000008ff */
[----:B------:R-:W-:Y:S02]  /*6790*/  HADD2.F32 R4, -RZ, R163.H1_H1 ;  /* 0x300000a3ff047230 */ /* 0x000fe40000004100 */
[C---:B------:R-:W-:Y:S01]  /*67a0*/  FFMA R102, R145.reuse, R5, R102 ;  /* 0x0000000591667223 */ /* 0x040fe20000000066 */
[--C-:B------:R-:W-:Y:S02]  /*67b0*/  HADD2.F32 R5, -RZ, R156.reuse.H0_H0 ;  /* 0x2000009cff057230 */ /* 0x100fe40000004100 */
[C---:B------:R-:W-:Y:S01]  /*67c0*/  FFMA R103, R145.reuse, R6, R103 ;  /* 0x0000000691677223 */ /* 0x040fe20000000067 */
[C---:B------:R-:W-:Y:S01]  /*67d0*/  FFMA R104, R145.reuse, R7, R104 ;  /* 0x0000000791687223 */ /* 0x040fe20000000068 */
[----:B------:R-:W-:Y:S01]  /*67e0*/  FFMA R105, R145, R4, R105 ;  /* 0x0000000491697223 */ /* 0x000fe20000000069 */
[----:B------:R-:W-:Y:S01]  /*67f0*/  F2FP.RELU.F16.F32.PACK_AB R237, R85, R84 ;  /* 0x0000005455ed723e */ /* 0x000fe200000008ff */
[----:B------:R-:W-:Y:S01]  /*6800*/  HADD2.F32 R4, -RZ, R156.H1_H1 ;  /* 0x3000009cff047230 */ /* 0x000fe20000004100 */
[----:B------:R-:W-:Y:S01]  /*6810*/  F2FP.RELU.F16.F32.PACK_AB R238, R87, R86 ;  /* 0x0000005657ee723e */ /* 0x000fe200000008ff */
[--C-:B------:R-:W-:Y:S01]  /*6820*/  HADD2.F32 R7, -RZ, R157.reuse.H0_H0 ;  /* 0x2000009dff077230 */ /* 0x100fe20000004100 */
[----:B------:R-:W-:Y:S01]  /*6830*/  F2FP.RELU.F16.F32.PACK_AB R239, R89, R88 ;  /* 0x0000005859ef723e */ /* 0x000fe200000008ff */
[----:B------:R-:W-:Y:S02]  /*6840*/  HADD2.F32 R6, -RZ, R157.H1_H1 ;  /* 0x3000009dff067230 */ /* 0x000fe40000004100 */
[----:B------:R-:W-:Y:S01]  /*6850*/  FFMA R106, R145, R5, R106 ;  /* 0x00000005916a7223 */ /* 0x000fe2000000006a */
[----:B-1----:R-:W-:Y:S01]  /*6860*/  F2FP.RELU.F16.F32.PACK_AB R228, R91, R90 ;  /* 0x0000005a5be4723e */ /* 0x002fe200000008ff */
[C---:B------:R-:W-:Y:S01]  /*6870*/  FFMA R107, R145.reuse, R4, R107 ;  /* 0x00000004916b7223 */ /* 0x040fe2000000006b */
[----:B------:R1:W-:Y:S01]  /*6880*/  STS.128 [R216+0x400], R236 ;  /* 0x000400ecd8007388 */ /* 0x0003e20000000c00 */
[C---:B------:R-:W-:Y:S01]  /*6890*/  FFMA R108, R145.reuse, R7, R108 ;  /* 0x00000007916c7223 */ /* 0x040fe2000000006c */
[--C-:B------:R-:W-:Y:S02]  /*68a0*/  HADD2.F32 R4, -RZ, R158.reuse.H0_H0 ;  /* 0x2000009eff047230 */ /* 0x100fe40000004100 */
[----:B------:R-:W-:Y:S01]  /*68b0*/  FFMA R109, R145, R6, R109 ;  /* 0x00000006916d7223 */ /* 0x000fe2000000006d */
[----:B------:R-:W-:Y:S01]  /*68c0*/  HADD2.F32 R6, -RZ, R158.H1_H1 ;  /* 0x3000009eff067230 */ /* 0x000fe20000004100 */
[----:B------:R-:W-:Y:S01]  /*68d0*/  F2FP.RELU.F16.F32.PACK_AB R229, R93, R92 ;  /* 0x0000005c5de5723e */ /* 0x000fe200000008ff */
[--C-:B------:R-:W-:Y:S02]  /*68e0*/  HADD2.F32 R5, -RZ, R159.reuse.H0_H0 ;  /* 0x2000009fff057230 */ /* 0x100fe40000004100 */
[C---:B------:R-:W-:Y:S01]  /*68f0*/  FFMA R110, R145.reuse, R4, R110 ;  /* 0x00000004916e7223 */ /* 0x040fe2000000006e */
[----:B------:R-:W-:Y:S02]  /*6900*/  HADD2.F32 R4, -RZ, R159.H1_H1 ;  /* 0x3000009fff047230 */ /* 0x000fe40000004100 */
[C---:B------:R-:W-:Y:S01]  /*6910*/  FFMA R111, R145.reuse, R6, R111 ;  /* 0x00000006916f7223 */ /* 0x040fe2000000006f */
[--C-:B------:R-:W-:Y:S02]  /*6920*/  HADD2.F32 R6, -RZ, R152.reuse.H1_H1 ;  /* 0x30000098ff067230 */ /* 0x100fe40000004100 */
[C---:B------:R-:W-:Y:S01]  /*6930*/  FFMA R112, R145.reuse, R5, R112 ;  /* 0x0000000591707223 */ /* 0x040fe20000000070 */
[----:B------:R-:W-:Y:S02]  /*6940*/  HADD2.F32 R5, -RZ, R152.H0_H0 ;  /* 0x20000098ff057230 */ /* 0x000fe40000004100 */
[----:B------:R-:W-:Y:S01]  /*6950*/  FFMA R113, R145, R4, R113 ;  /* 0x0000000491717223 */ /* 0x000fe20000000071 */
[--C-:B------:R-:W-:Y:S01]  /*6960*/  HADD2.F32 R7, -RZ, R153.reuse.H0_H0 ;  /* 0x20000099ff077230 */ /* 0x100fe20000004100 */
[----:B------:R-:W-:Y:S01]  /*6970*/  F2FP.RELU.F16.F32.PACK_AB R230, R95, R94 ;  /* 0x0000005e5fe6723e */ /* 0x000fe200000008ff */
[----:B------:R-:W-:Y:S01]  /*6980*/  HADD2.F32 R4, -RZ, R153.H1_H1 ;  /* 0x30000099ff047230 */ /* 0x000fe20000004100 */
[----:B------:R-:W-:Y:S01]  /*6990*/  F2FP.RELU.F16.F32.PACK_AB R231, R97, R96 ;  /* 0x0000006061e7723e */ /* 0x000fe200000008ff */
[C---:B------:R-:W-:Y:S01]  /*69a0*/  FFMA R114, R145.reuse, R5, R114 ;  /* 0x0000000591727223 */ /* 0x040fe20000000072 */
[C---:B------:R-:W-:Y:S01]  /*69b0*/  FFMA R115, R145.reuse, R6, R115 ;  /* 0x0000000691737223 */ /* 0x040fe20000000073 */
[C---:B------:R-:W-:Y:S01]  /*69c0*/  FFMA R116, R145.reuse, R7, R116 ;  /* 0x0000000791747223 */ /* 0x040fe20000000074 */
[----:B------:R-:W-:Y:S01]  /*69d0*/  FFMA R117, R145, R4, R117 ;  /* 0x0000000491757223 */ /* 0x000fe20000000075 */
[----:B------:R3:W-:Y:S01]  /*69e0*/  STS.128 [R219+0x400], R228 ;  /* 0x000400e4db007388 */ /* 0x0007e20000000c00 */
[--C-:B------:R-:W-:Y:S01]  /*69f0*/  HADD2.F32 R5, -RZ, R154.reuse.H0_H0 ;  /* 0x2000009aff057230 */ /* 0x100fe20000004100 */
[----:B--2---:R-:W-:Y:S01]  /*6a00*/  F2FP.RELU.F16.F32.PACK_AB R232, R99, R98 ;  /* 0x0000006263e8723e */ /* 0x004fe200000008ff */
[----:B------:R-:W-:Y:S01]  /*6a10*/  HADD2.F32 R4, -RZ, R154.H1_H1 ;  /* 0x3000009aff047230 */ /* 0x000fe20000004100 */
[----:B------:R-:W-:Y:S01]  /*6a20*/  F2FP.RELU.F16.F32.PACK_AB R233, R101, R100 ;  /* 0x0000006465e9723e */ /* 0x000fe200000008ff */
        /* <DEDUP_REMOVED lines=10> */
[----:B-1----:R-:W-:Y:S01]  /*6ad0*/  F2FP.RELU.F16.F32.PACK_AB R236, R107, R106 ;  /* 0x0000006a6bec723e */ /* 0x002fe200000008ff */
[----:B------:R-:W-:Y:S01]  /*6ae0*/  HADD2.F32 R6, -RZ, R148.H1_H1 ;  /* 0x30000094ff067230 */ /* 0x000fe20000004100 */
[----:B------:R-:W-:Y:S01]  /*6af0*/  F2FP.RELU.F16.F32.PACK_AB R237, R109, R108 ;  /* 0x0000006c6ded723e */ /* 0x000fe200000008ff */
[--C-:B------:R-:W-:Y:S01]  /*6b00*/  HADD2.F32 R5, -RZ, R149.reuse.H0_H0 ;  /* 0x20000095ff057230 */ /* 0x100fe20000004100 */
[----:B------:R-:W-:Y:S01]  /*6b10*/  F2FP.RELU.F16.F32.PACK_AB R238, R111, R110 ;  /* 0x0000006e6fee723e */ /* 0x000fe200000008ff */
[----:B------:R-:W-:Y:S01]  /*6b20*/  FFMA R122, R145, R4, R122 ;  /* 0x00000004917a7223 */ /* 0x000fe2000000007a */
[----:B------:R-:W-:Y:S01]  /*6b30*/  F2FP.RELU.F16.F32.PACK_AB R239, R113, R112 ;  /* 0x0000007071ef723e */ /* 0x000fe200000008ff */
[C---:B------:R-:W-:Y:S01]  /*6b40*/  FFMA R123, R145.reuse, R6, R123 ;  /* 0x00000006917b7223 */ /* 0x040fe2000000007b */
[----:B------:R-:W-:Y:S01]  /*6b50*/  FFMA R124, R145, R5, R124 ;  /* 0x00000005917c7223 */ /* 0x000fe2000000007c */
[----:B------:R-:W-:Y:S01]  /*6b60*/  HADD2.F32 R4, -RZ, R149.H1_H1 ;  /* 0x30000095ff047230 */ /* 0x000fe20000004100 */
[----:B------:R-:W-:Y:S01]  /*6b70*/  F2FP.RELU.F16.F32.PACK_AB R240, R115, R114 ;  /* 0x0000007273f0723e */ /* 0x000fe200000008ff */
[----:B------:R3:W-:Y:S01]  /*6b80*/  STS.128 [R221+0x400], R236 ;  /* 0x000400ecdd007388 */ /* 0x0007e20000000c00 */
[--C-:B------:R-:W-:Y:S01]  /*6b90*/  HADD2.F32 R5, -RZ, R150.reuse.H0_H0 ;  /* 0x20000096ff057230 */ /* 0x100fe20000004100 */
[----:B------:R-:W-:Y:S01]  /*6ba0*/  F2FP.RELU.F16.F32.PACK_AB R241, R117, R116 ;  /* 0x0000007475f1723e */ /* 0x000fe200000008ff */
[----:B------:R-:W-:Y:S02]  /*6bb0*/  HADD2.F32 R6, -RZ, R150.H1_H1 ;  /* 0x30000096ff067230 */ /* 0x000fe40000004100 */
[----:B------:R-:W-:Y:S01]  /*6bc0*/  FFMA R125, R145, R4, R125 ;  /* 0x00000004917d7223 */ /* 0x000fe2000000007d */
[----:B------:R-:W-:Y:S01]  /*6bd0*/  HADD2.F32 R7, -RZ, R151.H0_H0 ;  /* 0x20000097ff077230 */ /* 0x000fe20000004100 */
[----:B------:R-:W-:Y:S01]  /*6be0*/  F2FP.RELU.F16.F32.PACK_AB R242, R119, R118 ;  /* 0x0000007677f2723e */ /* 0x000fe200000008ff */
[----:B------:R-:W-:Y:S01]  /*6bf0*/  FFMA R126, R145, R5, R126 ;  /* 0x00000005917e7223 */ /* 0x000fe2000000007e */
[----:B------:R-:W-:Y:S01]  /*6c00*/  F2FP.RELU.F16.F32.PACK_AB R243, R121, R120 ;  /* 0x0000007879f3723e */ /* 0x000fe200000008ff */
[C---:B------:R-:W-:Y:S01]  /*6c10*/  FFMA R127, R145.reuse, R6, R127 ;  /* 0x00000006917f7223 */ /* 0x040fe2000000007f */
[C---:B------:R-:W-:Y:S01]  /*6c20*/  FFMA R128, R145.reuse, R7, R128 ;  /* 0x0000000791807223 */ /* 0x040fe20000000080 */
[----:B------:R-:W-:Y:S01]  /*6c30*/  FFMA R129, R145, R8, R129 ;  /* 0x0000000891817223 */ /* 0x000fe20000000081 */
[----:B------:R-:W-:Y:S01]  /*6c40*/  F2FP.RELU.F16.F32.PACK_AB R244, R123, R122 ;  /* 0x0000007a7bf4723e */ /* 0x000fe200000008ff */
[----:B------:R3:W-:Y:S01]  /*6c50*/  STS.128 [R213+0x400], R240 ;  /* 0x000400f0d5007388 */ /* 0x0007e20000000c00 */
[----:B------:R-:W-:Y:S02]  /*6c60*/  F2FP.RELU.F16.F32.PACK_AB R245, R125, R124 ;  /* 0x0000007c7df5723e */ /* 0x000fe400000008ff */
[----:B------:R-:W-:Y:S02]  /*6c70*/  F2FP.RELU.F16.F32.PACK_AB R246, R127, R126 ;  /* 0x0000007e7ff6723e */ /* 0x000fe400000008ff */
[----:B------:R-:W-:Y:S05]  /*6c80*/  F2FP.RELU.F16.F32.PACK_AB R247, R129, R128 ;  /* 0x0000008081f7723e */ /* 0x000fea00000008ff */
[----:B------:R3:W-:Y:S01]  /*6c90*/  STS.128 [R220+0x400], R244 ;  /* 0x000400f4dc007388 */ /* 0x0007e20000000c00 */
[----:B------:R-:W-:Y:S01]  /*6ca0*/  @!PT LDS RZ, [RZ] ;  /* 0x00000000fffff984 */ /* 0x000fe20000000800 */
[----:B------:R-:W-:Y:S01]  /*6cb0*/  @!PT LDS RZ, [RZ] ;  /* 0x00000000fffff984 */ /* 0x000fe20000000800 */
[----:B------:R-:W-:Y:S01]  /*6cc0*/  @!PT LDS RZ, [RZ] ;  /* 0x00000000fffff984 */ /* 0x000fe20000000800 */
[----:B------:R-:W-:Y:S01]  /*6cd0*/  @!PT LDS RZ, [RZ] ;  /* 0x00000000fffff984 */ /* 0x000fe20000000800 */
[----:B------:R1:W-:Y:S07]  /*6ce0*/  MEMBAR.ALL.CTA ;  /* 0x0000000000007992 */ /* 0x0003ee0000008000 */
[----:B-1----:R-:W1:Y:S02]  /*6cf0*/  FENCE.VIEW.ASYNC.S ;  /* 0x00000000000073c6 */ /* 0x002e640000000000 */
[----:B-1----:R-:W-:Y:S06]  /*6d00*/  BAR.SYNC.DEFER_BLOCKING 0x1, 0x80 ;  /* 0x0042000000007b1d */ /* 0x002fec0000010000 */
[----:B------:R-:W-:Y:S05]  /*6d10*/  @P0 BRA `(.L_x_98) ;  /* 0x0000000000280947 */ /* 0x000fea0003800000 */
[----:B------:R-:W-:Y:S02]  /*6d20*/  UIADD3 UR4, UPT, UPT, UR41, 0x400, URZ ;  /* 0x0000040029047890 */ /* 0x000fe4000fffe0ff */
[----:B------:R-:W-:Y:S01]  /*6d30*/  UIADD3 UR6, UP0, UPT, UR52, 0x680, URZ ;  /* 0x0000068034067890 */ /* 0x000fe2000ff1e0ff */
[----:B------:R-:W-:Y:S03]  /*6d40*/  UMOV UR39, UR44 ;  /* 0x0000002c00277c82 */ /* 0x000fe60008000000 */
[----:B------:R-:W-:Y:S01]  /*6d50*/  MOV R201, UR4 ;  /* 0x0000000400c97c02 */ /* 0x000fe20008000f00 */
[----:B------:R-:W-:Y:S03]  /*6d60*/  UIADD3.X UR7, UPT, UPT, URZ, UR53, URZ, UP0, !UPT ;  /* 0x00000035ff077290 */ /* 0x000fe600087fe4ff */
[----:B------:R-:W-:Y:S11]  /*6d70*/  R2UR UR36, R201 ;  /* 0x00000000c92472ca */ /* 0x000ff600000e0000 */
[----:B------:R-:W-:Y:S02]  /*6d80*/  @!UPT UIADD3 URZ, UPT, UPT, URZ, URZ, URZ ;  /* 0x000000fffffff290 */ /* 0x000fe4000fffe0ff */
[----:B------:R1:W-:Y:S01]  /*6d90*/  UTMASTG.3D [UR36], [UR6] ;  /* 0x00000024060073b5 */ /* 0x0003e20008010000 */
[----:B------:R0:W-:Y:S01]  /*6da0*/  UTMACMDFLUSH ;  /* 0x00000000000079b7 */ /* 0x0001e20000000000 */
[----:B-1----:R-:W-:Y:S04]  /*6db0*/  DEPBAR.LE SB0, 0x1 ;  /* 0x000080400000791a */ /* 0x002fe80000000000 */
.L_x_98:
[----:B------:R-:W-:Y:S05]  /*6dc0*/  BSYNC.RECONVERGENT B0 ;  /* 0x0000000000007941 */ /* 0x000fea0003800200 */
.L_x_97:
[----:B------:R-:W-:Y:S01]  /*6dd0*/  BAR.SYNC.DEFER_BLOCKING 0x1, 0x80 ;  /* 0x0042000000007b1d */ /* 0x000fe20000010000 */
[----:B------:R-:W-:Y:S01]  /*6de0*/  ISETP.NE.AND P1, PT, R215, RZ, PT ;  /* 0x000000ffd700720c */ /* 0x000fe20003f25270 */
[----:B------:R-:W-:Y:S01]  /*6df0*/  UISETP.NE.AND UP0, UPT, UR50, URZ, UPT ;  /* 0x000000ff3200728c */ /* 0x000fe2000bf05270 */
[----:B------:R-:W-:Y:S11]  /*6e00*/  LEA R3, R222, UR41, 0x3 ;  /* 0x00000029de037c11 */ /* 0x000ff6000f8e18ff */
[----:B------:R-:W-:Y:S01]  /*6e10*/  @!P1 SHF.L.U32 R4, R205, 0x1f, RZ ;  /* 0x0000001fcd049819 */ /* 0x000fe200000006ff */
[----:B------:R-:W-:Y:S06]  /*6e20*/  BRA.U !UP0, `(.L_x_99) ;  /* 0x0000000108247547 */ /* 0x000fec000b800000 */
[----:B------:R-:W-:Y:S01]  /*6e30*/  IMAD.U32 R5, RZ, RZ, UR51 ;  /* 0x00000033ff057e24 */ /* 0x000fe2000f8e00ff */
[----:B------:R-:W-:Y:S01]  /*6e40*/  MOV R0, UR45 ;  /* 0x0000002d00007c02 */ /* 0x000fe20008000f00 */
[----:B------:R-:W-:Y:S03]  /*6e50*/  UIADD3 UR51, UPT, UPT, UR51, 0x1, URZ ;  /* 0x0000000133337890 */ /* 0x000fe6000fffe0ff */
[----:B------:R-:W-:Y:S01]  /*6e60*/  @!P1 LEA R5, R5, UR41, 0x3 ;  /* 0x0000002905059c11 */ /* 0x000fe2000f8e18ff */
[----:B------:R-:W-:Y:S04]  /*6e70*/  UISETP.NE.AND UP0, UPT, UR51, 0x4, UPT ;  /* 0x000000043300788c */ /* 0x000fe8000bf05270 */
[----:B------:R-:W-:Y:S01]  /*6e80*/  @!P1 VIADD R5, R5, 0x50 ;  /* 0x0000005005059836 */ /* 0x000fe20000000000 */
[----:B------:R-:W-:Y:S04]  /*6e90*/  USEL UR51, UR51, URZ, UP0 ;  /* 0x000000ff33337287 */ /* 0x000fe80008000000 */
[----:B------:R-:W-:Y:S04]  /*6ea0*/  @!P1 PRMT R0, R0, 0x654, R5 ;  /* 0x0000065400009816 */ /* 0x000fe80000000005 */
[----:B------:R1:W-:Y:S04]  /*6eb0*/  @!P1 SYNCS.ARRIVE.TRANS64.RED.A1T0 RZ, [R0+URZ], RZ ;  /* 0x000000ff00ff99a7 */ /* 0x0003e800081004ff */
.L_x_99:
[----:B------:R-:W2:Y:S01]  /*6ec0*/  @!P1 SYNCS.PHASECHK.TRANS64.TRYWAIT P0, [R3+URZ+0x30], R4 ;  /* 0x00003004030095a7 */ /* 0x000ea200080011ff */
[----:B------:R-:W-:Y:S01]  /*6ed0*/  BSSY B1, `(.L_x_100) ;  /* 0x000001f000017945 */ /* 0x000fe20003800000 */
[----:B--2---:R-:W-:Y:S03]  /*6ee0*/  @!P1 SEL R224, RZ, 0x1, !P0 ;  /* 0x00000001ffe09807 */ /* 0x004fe60004000000 */
[----:B------:R-:W-:Y:S05]  /*6ef0*/  @P1 BRA `(.L_x_101) ;  /* 0x0000000000701947 */ /* 0x000fea0003800000 */
[----:B------:R-:W-:Y:S01]  /*6f00*/  ISETP.NE.AND P1, PT, R226, RZ, PT ;  /* 0x000000ffe200720c */ /* 0x000fe20003f25270 */
[----:B------:R-:W-:Y:S01]  /*6f10*/  BSSY B0, `(.L_x_102) ;  /* 0x000000b000007945 */ /* 0x000fe20003800000 */
[----:B------:R-:W-:Y:S11]  /*6f20*/  ISETP.NE.AND P0, PT, R224, RZ, PT ;  /* 0x000000ffe000720c */ /* 0x000ff60003f05270 */
[----:B------:R-:W-:Y:S05]  /*6f30*/  @P1 IMAD R7, R222, 0x4000, R217 ;  /* 0x00004000de071824 */ /* 0x000fea00078e02d9 */
[----:B-1----:R-:W-:Y:S04]  /*6f40*/  @P1 IADD3 R0, PT, PT, R7, UR41, RZ ;  /* 0x0000002907001c10 */ /* 0x002fe8000fffe0ff */
[----:B------:R-:W-:Y:S01]  /*6f50*/  @P1 IADD3 R6, PT, PT, R225, R0, RZ ;  /* 0x00000000e1061210 */ /* 0x000fe20007ffe0ff */
[--C-:B------:R-:W-:Y:S02]  /*6f60*/  @P1 IMAD.IADD R4, R223, 0x1, R0.reuse ;  /* 0x00000001df041824 */ /* 0x100fe400078e0200 */
[----:B------:R-:W-:Y:S01]  /*6f70*/  @P1 IMAD.IADD R5, R227, 0x1, R0 ;  /* 0x00000001e3051824 */ /* 0x000fe200078e0200 */
[----:B------:R-:W-:Y:S06]  /*6f80*/  @P0 BRA `(.L_x_103) ;  /* 0x00000000000c0947 */ /* 0x000fec0003800000 */
[----:B------:R-:W-:Y:S04]  /*6f90*/  SHF.L.U32 R0, R205, 0x1f, RZ ;  /* 0x0000001fcd007819 */ /* 0x000fe800000006ff */
[----:B------:R-:W1:Y:S02]  /*6fa0*/  SYNCS.PHASECHK.TRANS64.TRYWAIT P0, [R3+URZ+0x30], R0 ;  /* 0x00003000030075a7 */ /* 0x000e6400080011ff */
[----:B-1----:R-:W-:Y:S05]  /*6fb0*/  @!P0 BRA `(.L_x_104) ;  /* 0x0000004400fc8947 */ /* 0x002fea0003800000 */
.L_x_103:
[----:B------:R-:W-:Y:S05]  /*6fc0*/  BSYNC B0 ;  /* 0x0000000000007941 */ /* 0x000fea0003800000 */
.L_x_102:
[----:B------:R-:W-:Y:S01]  /*6fd0*/  ISETP.NE.AND P0, PT, R226, RZ, PT ;  /* 0x000000ffe200720c */ /* 0x000fe20003f05270 */
[----:B------:R-:W-:Y:S11]  /*6fe0*/  VIADD R222, R222, 0x1 ;  /* 0x00000001dede7836 */ /* 0x000ff60000000000 */
[----:B------:R-:W-:Y:S01]  /*6ff0*/  @!UPT UIADD3 URZ, UPT, UPT, URZ, URZ, URZ ;  /* 0x000000fffffff290 */ /* 0x000fe2000fffe0ff */
[----:B------:R2:W4:Y:S01]  /*7000*/  @P0 LDS.128 R176, [R7+UR41+0x400] ;  /* 0x0004002907b00984 */ /* 0x0005220008000c00 */
[--C-:B-1----:R-:W-:Y:S01]  /*7010*/  @P0 IMAD.IADD R0, R225, 0x1, R4.reuse ;  /* 0x00000001e1000824 */ /* 0x102fe200078e0204 */
[C---:B------:R-:W-:Y:S01]  /*7020*/  @P0 IADD3 R3, PT, PT, R227.reuse, R6, RZ ;  /* 0x00000006e3030210 */ /* 0x040fe20007ffe0ff */
[C---:B------:R-:W-:Y:S01]  /*7030*/  @P0 IMAD.IADD R8, R227.reuse, 0x1, R4 ;  /* 0x00000001e3080824 */ /* 0x040fe200078e0204 */
[----:B------:R2:W1:Y:S02]  /*7040*/  @P0 LDS.128 R172, [R5+0x400] ;  /* 0x0004000005ac0984 */ /* 0x0004640000000c00 */
[----:B------:R-:W-:Y:S02]  /*7050*/  @P0 IADD3 R9, PT, PT, R227, R0, RZ ;  /* 0x00000000e3090210 */ /* 0x000fe40007ffe0ff */
[----:B------:R2:W1:Y:S04]  /*7060*/  @P0 LDS.128 R168, [R6+0x400] ;  /* 0x0004000006a80984 */ /* 0x0004680000000c00 */
[----:B------:R2:W1:Y:S04]  /*7070*/  @P0 LDS.128 R164, [R3+0x400] ;  /* 0x0004000003a40984 */ /* 0x0004680000000c00 */
[----:B------:R2:W1:Y:S04]  /*7080*/  @P0 LDS.128 R160, [R4+0x400] ;  /* 0x0004000004a00984 */ /* 0x0004680000000c00 */
[----:B------:R2:W1:Y:S04]  /*7090*/  @P0 LDS.128 R156, [R8+0x400] ;  /* 0x00040000089c0984 */ /* 0x0004680000000c00 */
[----:B------:R2:W1:Y:S04]  /*70a0*/  @P0 LDS.128 R152, [R0+0x400] ;  /* 0x0004000000980984 */ /* 0x0004680000000c00 */
[----:B------:R2:W1:Y:S02]  /*70b0*/  @P0 LDS.128 R148, [R9+0x400] ;  /* 0x0004000009940984 */ /* 0x0004640000000c00 */
.L_x_101:
[----:B------:R-:W-:Y:S05]  /*70c0*/  BSYNC B1 ;  /* 0x0000000000017941 */ /* 0x000fea0003800000 */
.L_x_100:
[----:B--2---:R-:W-:Y:S05]  /*70d0*/  VIADD R3, R146, 0x40 ;  /* 0x0000004092037836 */ /* 0x004fea0000000000 */
[----:B------:R-:W-:Y:S04]  /*70e0*/  SHF.R.U32.HI R3, RZ, 0x15, R3 ;  /* 0x00000015ff037819 */ /* 0x000fe80000011603 */
[----:B------:R-:W-:Y:S11]  /*70f0*/  LOP3.LUT P0, RZ, R3, 0x3, R200, 0x48, !PT ;  /* 0x0000000303ff7812 */ /* 0x000ff600078048c8 */
[----:B------:R-:W-:Y:S02]  /*7100*/  @!UPT UIADD3 URZ, UPT, UPT, URZ, URZ, URZ ;  /* 0x000000fffffff290 */ /* 0x000fe4000fffe0ff */
[----:B------:R-:W-:Y:S05]  /*7110*/  @!P0 BRA `(.L_x_105) ;  /* 0x0000000000408947 */ /* 0x000fea0003800000 */
[----:B------:R-:W2:Y:S01]  /*7120*/  LDCU.64 UR8, c[0x4][0x70] ;  /* 0x01000e00ff0877ac */ /* 0x000ea20008000a00 */
[----:B------:R-:W-:Y:S01]  /*7130*/  MOV R15, 0x0 ;  /* 0x00000000000f7802 */ /* 0x000fe20000000f00 */
[----:B------:R-:W-:Y:S02]  /*7140*/  HFMA2 R12, -RZ, RZ, 0, 5.9604644775390625e-08 ;  /* 0x00000001ff0c7431 */ /* 0x000fe400000001ff */
[----:B------:R-:W-:Y:S02]  /*7150*/  IMAD.MOV.U32 R8, RZ, RZ, 0x192 ;  /* 0x00000192ff087424 */ /* 0x000fe400078e00ff */
[----:B------:R-:W-:Y:S01]  /*7160*/  IMAD.MOV.U32 R13, RZ, RZ, RZ ;  /* 0x000000ffff0d7224 */ /* 0x000fe200078e00ff */
[----:B------:R-:W5:Y:S01]  /*7170*/  LDCU.64 UR6, c[0x4][0x78] ;  /* 0x01000f00ff0677ac */ /* 0x000f620008000a00 */
[----:B------:R-:W1:Y:S01]  /*7180*/  LDC.64 R14, c[0x4][R15] ;  /* 0x010000000f0e7b82 */ /* 0x000e620000000a00 */
[----:B------:R-:W3:Y:S01]  /*7190*/  LDCU.64 UR4, c[0x4][0x10] ;  /* 0x01000200ff0477ac */ /* 0x000ee20008000a00 */
[----:B--2---:R-:W-:Y:S01]  /*71a0*/  MOV R5, UR9 ;  /* 0x0000000900057c02 */ /* 0x004fe20008000f00 */
[----:B------:R-:W-:Y:S01]  /*71b0*/  IMAD.U32 R4, RZ, RZ, UR8 ;  /* 0x00000008ff047e24 */ /* 0x000fe2000f8e00ff */
[----:B-----5:R-:W-:Y:S01]  /*71c0*/  MOV R7, UR7 ;  /* 0x0000000700077c02 */ /* 0x020fe20008000f00 */
[----:B------:R-:W-:Y:S01]  /*71d0*/  IMAD.U32 R6, RZ, RZ, UR6 ;  /* 0x00000006ff067e24 */ /* 0x000fe2000f8e00ff */
[----:B---3--:R-:W-:Y:S01]  /*71e0*/  MOV R11, UR5 ;  /* 0x00000005000b7c02 */ /* 0x008fe20008000f00 */
[----:B------:R-:W-:Y:S02]  /*71f0*/  IMAD.U32 R10, RZ, RZ, UR4 ;  /* 0x00000004ff0a7e24 */ /* 0x000fe4000f8e00ff */
[----:B------:R-:W-:Y:S07]  /*7200*/  LEPC R20, `(.L_x_105) ;  /* 0x000000001014794e */ /* 0x000fee0000000000 */
[----:B-1--4-:R-:W-:Y:S05]  /*7210*/  CALL.ABS.NOINC R14 ;  /* 0x000000000e007343 */ /* 0x012fea0003c00000 */
.L_x_105:
[----:B------:R-:W-:Y:S05]  /*7220*/  WARPSYNC.ALL ;  /* 0x0000000000007948 */ /* 0x000fea0003800000 */
[----:B------:R-:W-:Y:S01]  /*7230*/  R2UR UR4, R146 ;  /* 0x00000000920472ca */ /* 0x000fe200000e0000 */
[--C-:B----4-:R-:W-:Y:S01]  /*7240*/  HADD2.F32 R140, -RZ, R176.reuse.H0_H0 ;  /* 0x200000b0ff8c7230 */ /* 0x110fe20000004100 */
[----:B------:R-:W-:Y:S01]  /*7250*/  ISETP.NE.AND P6, PT, R215, RZ, PT ;  /* 0x000000ffd700720c */ /* 0x000fe20003fc5270 */
[----:B------:R-:W-:Y:S01]  /*7260*/  HADD2.F32 R142, -RZ, R176.H1_H1 ;  /* 0x300000b0ff8e7230 */ /* 0x000fe20000004100 */
[----:B------:R-:W-:Y:S01]  /*7270*/  MOV R3, UR51 ;  /* 0x0000003300037c02 */ /* 0x000fe20008000f00 */
[----:B------:R-:W-:Y:S01]  /*7280*/  BSSY.RECONVERGENT B0, `(.L_x_106) ;  /* 0x0000100000007945 */ /* 0x000fe20003800200 */
[----:B---3--:R-:W-:Y:S02]  /*7290*/  MOV R232, UR45 ;  /* 0x0000002d00e87c02 */ /* 0x008fe40008000f00 */
[----:B------:R-:W-:Y:S05]  /*72a0*/  ISETP.NE.AND P0, PT, R209, RZ, PT ;  /* 0x000000ffd100720c */ /* 0x000fea0003f05270 */
[----:B------:R-:W1:Y:S02]  /*72b0*/  LDTM.x64 R4, tmem[UR4+0x40] ;  /* 0x00004004000479ee */ /* 0x000e640008340000 */
[----:B------:R-:W-:Y:S04]  /*72c0*/  @!P6 LEA R3, R3, UR41, 0x3 ;  /* 0x000000290303ec11 */ /* 0x000fe8000f8e18ff */
[----:B------:R-:W-:Y:S04]  /*72d0*/  @!P6 IADD3 R3, PT, PT, R3, 0x50, RZ ;  /* 0x000000500303e810 */ /* 0x000fe80007ffe0ff */
[----:B------:R-:W-:Y:S01]  /*72e0*/  @!P6 PRMT R232, R232, 0x654, R3 ;  /* 0x00000654e8e8e816 */ /* 0x000fe20000000003 */
[C-C-:B-1----:R-:W-:Y:S01]  /*72f0*/  FFMA R0, R143.reuse, R4, R2.reuse ;  /* 0x000000048f007223 */ /* 0x142fe20000000002 */
        /* <DEDUP_REMOVED lines=70> */
[----:B------:R-:W-:Y:S02]  /*7760*/  HADD2.F32 R5, -RZ, R172.H0_H0 ;  /* 0x200000acff057230 */ /* 0x000fe40000004100 */
[----:B------:R-:W-:Y:S01]  /*7770*/  FFMA R69, R145, R4, R69 ;  /* 0x0000000491457223 */ /* 0x000fe20000000045 */
[----:B------:R-:W-:Y:S01]  /*7780*/  HADD2.F32 R4, -RZ, R178.H1_H1 ;  /* 0x300000b2ff047230 */ /* 0x000fe20000004100 */
[----:B------:R-:W-:Y:S01]  /*7790*/  F2FP.RELU.F16.F32.PACK_AB R228, R3, R0 ;  /* 0x0000000003e4723e */ /* 0x000fe200000008ff */
[--C-:B------:R-:W-:Y:S02]  /*77a0*/  HADD2.F32 R3, -RZ, R179.reuse.H0_H0 ;  /* 0x200000b3ff037230 */ /* 0x100fe40000004100 */
[C---:B------:R-:W-:Y:S01]  /*77b0*/  FFMA R70, R145.reuse, R7, R70 ;  /* 0x0000000791467223 */ /* 0x040fe20000000046 */
[----:B------:R-:W-:Y:S02]  /*77c0*/  HADD2.F32 R0, -RZ, R179.H1_H1 ;  /* 0x300000b3ff007230 */ /* 0x000fe40000004100 */
[C---:B------:R-:W-:Y:S01]  /*77d0*/  FFMA R71, R145.reuse, R4, R71 ;  /* 0x0000000491477223 */ /* 0x040fe20000000047 */
[----:B------:R-:W-:Y:S02]  /*77e0*/  HADD2.F32 R4, -RZ, R172.H1_H1 ;  /* 0x300000acff047230 */ /* 0x000fe40000004100 */
[C---:B------:R-:W-:Y:S01]  /*77f0*/  FFMA R72, R145.reuse, R3, R72 ;  /* 0x0000000391487223 */ /* 0x040fe20000000048 */
[----:B------:R-:W-:Y:S02]  /*7800*/  HADD2.F32 R3, -RZ, R174.H0_H0 ;  /* 0x200000aeff037230 */ /* 0x000fe40000004100 */
        /* <DEDUP_REMOVED lines=14> */
[----:B------:R-:W-:Y:S01]  /*78f0*/  HADD2.F32 R0, -RZ, R168.H1_H1 ;  /* 0x300000a8ff007230 */ /* 0x000fe20000004100 */
[----:B------:R-:W-:Y:S01]  /*7900*/  F2FP.RELU.F16.F32.PACK_AB R230, R71, R70 ;  /* 0x0000004647e6723e */ /* 0x000fe200000008ff */
[C---:B------:R-:W-:Y:S01]  /*7910*/  FFMA R80, R145.reuse, R3, R80 ;  /* 0x0000000391507223 */ /* 0x040fe20000000050 */
[----:B------:R-:W-:Y:S02]  /*7920*/  HADD2.F32 R3, -RZ, R169.H0_H0 ;  /* 0x200000a9ff037230 */ /* 0x000fe40000004100 */
        /* <DEDUP_REMOVED lines=10> */
[----:B------:R-:W-:Y:S02]  /*79d0*/  HADD2.F32 R0, -RZ, R164.H0_H0 ;  /* 0x200000a4ff007230 */ /* 0x000fe40000004100 */
[C---:B------:R-:W-:Y:S01]  /*79e0*/  FFMA R86, R145.reuse, R3, R86 ;  /* 0x0000000391567223 */ /* 0x040fe20000000056 */
[----:B------:R-:W-:Y:S01]  /*79f0*/  HADD2.F32 R3, -RZ, R166.H0_H0 ;  /* 0x200000a6ff037230 */ /* 0x000fe20000004100 */
[----:B------:R-:W-:Y:S01]  /*7a00*/  STS.128 [R217+UR41+0x4400], R228 ;  /* 0x004400e4d9007988 */ /* 0x000fe20008000c29 */
[C---:B------:R-:W-:Y:S01]  /*7a10*/  FFMA R87, R145.reuse, R4, R87 ;  /* 0x0000000491577223 */ /* 0x040fe20000000057 */
[----:B------:R-:W-:Y:S02]  /*7a20*/  HADD2.F32 R4, -RZ, R164.H1_H1 ;  /* 0x300000a4ff047230 */ /* 0x000fe40000004100 */
[C---:B------:R-:W-:Y:S01]  /*7a30*/  FFMA R88, R145.reuse, R5, R88 ;  /* 0x0000000591587223 */ /* 0x040fe20000000058 */
[--C-:B------:R-:W-:Y:S02]  /*7a40*/  HADD2.F32 R5, -RZ, R167.reuse.H0_H0 ;  /* 0x200000a7ff057230 */ /* 0x100fe40000004100 */
[C---:B------:R-:W-:Y:S01]  /*7a50*/  FFMA R89, R145.reuse, R6, R89 ;  /* 0x0000000691597223 */ /* 0x040fe20000000059 */
[----:B------:R-:W-:Y:S02]  /*7a60*/  HADD2.F32 R6, -RZ, R167.H1_H1 ;  /* 0x300000a7ff067230 */ /* 0x000fe40000004100 */
[C---:B------:R-:W-:Y:S01]  /*7a70*/  FFMA R90, R145.reuse, R0, R90 ;  /* 0x00000000915a7223 */ /* 0x040fe2000000005a */
[--C-:B------:R-:W-:Y:S02]  /*7a80*/  HADD2.F32 R0, -RZ, R165.reuse.H0_H0 ;  /* 0x200000a5ff007230 */ /* 0x100fe40000004100 */
[----:B------:R-:W-:Y:S01]  /*7a90*/  FFMA R91, R145, R4, R91 ;  /* 0x00000004915b7223 */ /* 0x000fe2000000005b */
[----:B------:R-:W-:Y:S01]  /*7aa0*/  HADD2.F32 R4, -RZ, R166.H1_H1 ;  /* 0x300000a6ff047230 */ /* 0x000fe20000004100 */
[----:B------:R-:W-:Y:S01]  /*7ab0*/  F2FP.RELU.F16.F32.PACK_AB R68, R75, R74 ;  /* 0x0000004a4b44723e */ /* 0x000fe200000008ff */
[----:B------:R-:W-:Y:S01]  /*7ac0*/  FFMA R92, R145, R0, R92 ;  /* 0x00000000915c7223 */ /* 0x000fe2000000005c */
[----:B------:R-:W-:Y:S01]  /*7ad0*/  HADD2.F32 R0, -RZ, R165.H1_H1 ;  /* 0x300000a5ff007230 */ /* 0x000fe20000004100 */
[----:B------:R-:W-:Y:S02]  /*7ae0*/  F2FP.RELU.F16.F32.PACK_AB R69, R77, R76 ;  /* 0x0000004c4d45723e */ /* 0x000fe400000008ff */
[----:B------:R-:W-:Y:S02]  /*7af0*/  F2FP.RELU.F16.F32.PACK_AB R70, R79, R78 ;  /* 0x0000004e4f46723e */ /* 0x000fe400000008ff */
[C---:B------:R-:W-:Y:S01]  /*7b00*/  FFMA R93, R145.reuse, R0, R93 ;  /* 0x00000000915d7223 */ /* 0x040fe2000000005d */
[--C-:B------:R-:W-:Y:S02]  /*7b10*/  HADD2.F32 R0, -RZ, R160.reuse.H0_H0 ;  /* 0x200000a0ff007230 */ /* 0x100fe40000004100 */
[C---:B------:R-:W-:Y:S01]  /*7b20*/  FFMA R94, R145.reuse, R3, R94 ;  /* 0x00000003915e7223 */ /* 0x040fe2000000005e */
[C---:B------:R-:W-:Y:S01]  /*7b30*/  FFMA R95, R145.reuse, R4, R95 ;  /* 0x00000004915f7223 */ /* 0x040fe2000000005f */
[C---:B------:R-:W-:Y:S01]  /*7b40*/  FFMA R96, R145.reuse, R5, R96 ;  /* 0x0000000591607223 */ /* 0x040fe20000000060 */
[C---:B------:R-:W-:Y:S01]  /*7b50*/  FFMA R97, R145.reuse, R6, R97 ;  /* 0x0000000691617223 */ /* 0x040fe20000000061 */
[----:B------:R-:W-:Y:S02]  /*7b60*/  HADD2.F32 R4, -RZ, R160.H1_H1 ;  /* 0x300000a0ff047230 */ /* 0x000fe40000004100 */
[----:B------:R-:W-:Y:S01]  /*7b70*/  FFMA R98, R145, R0, R98 ;  /* 0x0000000091627223 */ /* 0x000fe20000000062 */
[--C-:B------:R-:W-:Y:S01]  /*7b80*/  HADD2.F32 R3, -RZ, R161.reuse.H0_H0 ;  /* 0x200000a1ff037230 */ /* 0x100fe20000004100 */
[----:B------:R-:W-:Y:S01]  /*7b90*/  F2FP.RELU.F16.F32.PACK_AB R71, R81, R80 ;  /* 0x000000505147723e */ /* 0x000fe200000008ff */
[----:B------:R-:W-:Y:S02]  /*7ba0*/  HADD2.F32 R0, -RZ, R161.H1_H1 ;  /* 0x300000a1ff007230 */ /* 0x000fe40000004100 */
[C---:B------:R-:W-:Y:S01]  /*7bb0*/  FFMA R99, R145.reuse, R4, R99 ;  /* 0x0000000491637223 */ /* 0x040fe20000000063 */
[--C-:B------:R-:W-:Y:S02]  /*7bc0*/  HADD2.F32 R5, -RZ, R163.reuse.H0_H0 ;  /* 0x200000a3ff057230 */ /* 0x100fe40000004100 */
[C---:B------:R-:W-:Y:S01]  /*7bd0*/  FFMA R100, R145.reuse, R3, R100 ;  /* 0x0000000391647223 */ /* 0x040fe20000000064 */
[----:B------:R1:W-:Y:S01]  /*7be0*/  STS.128 [R218+0x4400], R68 ;  /* 0x00440044da007388 */ /* 0x0003e20000000c00 */
[----:B------:R-:W-:Y:S01]  /*7bf0*/  FFMA R101, R145, R0, R101 ;  /* 0x0000000091657223 */ /* 0x000fe20000000065 */
[--C-:B------:R-:W-:Y:S01]  /*7c00*/  HADD2.F32 R3, -RZ, R162.reuse.H0_H0 ;  /* 0x200000a2ff037230 */ /* 0x100fe20000004100 */
[----:B------:R-:W-:Y:S01]  /*7c10*/  F2FP.RELU.F16.F32.PACK_AB R72, R83, R82 ;  /* 0x000000525348723e */ /* 0x000fe200000008ff */
[----:B------:R-:W-:Y:S01]  /*7c20*/  HADD2.F32 R0, -RZ, R162.H1_H1 ;  /* 0x300000a2ff007230 */ /* 0x000fe20000004100 */
[----:B------:R-:W-:Y:S01]  /*7c30*/  F2FP.RELU.F16.F32.PACK_AB R73, R85, R84 ;  /* 0x000000545549723e */ /* 0x000fe200000008ff */
[----:B------:R-:W-:Y:S02]  /*7c40*/  HADD2.F32 R4, -RZ, R163.H1_H1 ;  /* 0x300000a3ff047230 */ /* 0x000fe40000004100 */
[----:B------:R-:W-:Y:S01]  /*7c50*/  FFMA R102, R145, R3, R102 ;  /* 0x0000000391667223 */ /* 0x000fe20000000066 */
[----:B------:R-:W-:Y:S01]  /*7c60*/  F2FP.RELU.F16.F32.PACK_AB R74, R87, R86 ;  /* 0x00000056574a723e */ /* 0x000fe200000008ff */
[----:B------:R-:W-:Y:S01]  /*7c70*/  FFMA R103, R145, R0, R103 ;  /* 0x0000000091677223 */ /* 0x000fe20000000067 */
[----:B------:R-:W-:Y:S01]  /*7c80*/  F2FP.RELU.F16.F32.PACK_AB R75, R89, R88 ;  /* 0x00000058594b723e */ /* 0x000fe200000008ff */
[C---:B------:R-:W-:Y:S01]  /*7c90*/  FFMA R104, R145.reuse, R5, R104 ;  /* 0x0000000591687223 */ /* 0x040fe20000000068 */
[--C-:B------:R-:W-:Y:S02]  /*7ca0*/  HADD2.F32 R0, -RZ, R156.reuse.H0_H0 ;  /* 0x2000009cff007230 */ /* 0x100fe40000004100 */
[C---:B------:R-:W-:Y:S01]  /*7cb0*/  FFMA R105, R145.reuse, R4, R105 ;  /* 0x0000000491697223 */ /* 0x040fe20000000069 */
[----:B------:R-:W-:Y:S01]  /*7cc0*/  HADD2.F32 R4, -RZ, R156.H1_H1 ;  /* 0x3000009cff047230 */ /* 0x000fe20000004100 */
[----:B------:R2:W-:Y:S01]  /*7cd0*/  STS.128 [R216+0x4400], R72 ;  /* 0x00440048d8007388 */ /* 0x0005e20000000c00 */
[--C-:B------:R-:W-:Y:S02]  /*7ce0*/  HADD2.F32 R3, -RZ, R157.reuse.H0_H0 ;  /* 0x2000009dff037230 */ /* 0x100fe40000004100 */
[C---:B------:R-:W-:Y:S01]  /*7cf0*/  FFMA R106, R145.reuse, R0, R106 ;  /* 0x00000000916a7223 */ /* 0x040fe2000000006a */
[----:B------:R-:W-:Y:S02]  /*7d00*/  HADD2.F32 R0, -RZ, R157.H1_H1 ;  /* 0x3000009dff007230 */ /* 0x000fe40000004100 */
[----:B------:R-:W-:Y:S01]  /*7d10*/  FFMA R107, R145, R4, R107 ;  /* 0x00000004916b7223 */ /* 0x000fe2000000006b */
[----:B------:R-:W-:Y:S01]  /*7d20*/  F2FP.RELU.F16.F32.PACK_AB R76, R91, R90 ;  /* 0x0000005a5b4c723e */ /* 0x000fe200000008ff */
[----:B------:R-:W-:Y:S01]  /*7d30*/  FFMA R108, R145, R3, R108 ;  /* 0x00000003916c7223 */ /* 0x000fe2000000006c */
[----:B------:R-:W-:Y:S01]  /*7d40*/  F2FP.RELU.F16.F32.PACK_AB R77, R93, R92 ;  /* 0x0000005c5d4d723e */ /* 0x000fe200000008ff */
[--C-:B------:R-:W-:Y:S01]  /*7d50*/  HADD2.F32 R3, -RZ, R158.reuse.H0_H0 ;  /* 0x2000009eff037230 */ /* 0x100fe20000004100 */
[----:B------:R-:W-:Y:S01]  /*7d60*/  F2FP.RELU.F16.F32.PACK_AB R78, R95, R94 ;  /* 0x0000005e5f4e723e */ /* 0x000fe200000008ff */
[----:B------:R-:W-:Y:S01]  /*7d70*/  HADD2.F32 R4, -RZ, R158.H1_H1 ;  /* 0x3000009eff047230 */ /* 0x000fe20000004100 */
[----:B------:R-:W-:Y:S01]  /*7d80*/  F2FP.RELU.F16.F32.PACK_AB R79, R97, R96 ;  /* 0x00000060614f723e */ /* 0x000fe200000008ff */
[C---:B------:R-:W-:Y:S01]  /*7d90*/  FFMA R109, R145.reuse, R0, R109 ;  /* 0x00000000916d7223 */ /* 0x040fe2000000006d */
[--C-:B------:R-:W-:Y:S02]  /*7da0*/  HADD2.F32 R5, -RZ, R159.reuse.H0_H0 ;  /* 0x2000009fff057230 */ /* 0x100fe40000004100 */
[C---:B------:R-:W-:Y:S01]  /*7db0*/  FFMA R110, R145.reuse, R3, R110 ;  /* 0x00000003916e7223 */ /* 0x040fe2000000006e */
[----:B------:R-:W-:Y:S01]  /*7dc0*/  HADD2.F32 R0, -RZ, R159.H1_H1 ;  /* 0x3000009fff007230 */ /* 0x000fe20000004100 */
[----:B------:R3:W-:Y:S01]  /*7dd0*/  STS.128 [R219+0x4400], R76 ;  /* 0x0044004cdb007388 */ /* 0x0007e20000000c00 */
[C---:B------:R-:W-:Y:S01]  /*7de0*/  FFMA R111, R145.reuse, R4, R111 ;  /* 0x00000004916f7223 */ /* 0x040fe2000000006f */
[C---:B------:R-:W-:Y:S01]  /*7df0*/  FFMA R112, R145.reuse, R5, R112 ;  /* 0x0000000591707223 */ /* 0x040fe20000000070 */
[--C-:B------:R-:W-:Y:S02]  /*7e00*/  HADD2.F32 R3, -RZ, R152.reuse.H0_H0 ;  /* 0x20000098ff037230 */ /* 0x100fe40000004100 */
[----:B------:R-:W-:Y:S01]  /*7e10*/  FFMA R113, R145, R0, R113 ;  /* 0x0000000091717223 */ /* 0x000fe20000000071 */
[----:B------:R-:W-:Y:S01]  /*7e20*/  HADD2.F32 R0, -RZ, R152.H1_H1 ;  /* 0x30000098ff007230 */ /* 0x000fe20000004100 */
[----:B-1----:R-:W-:Y:S01]  /*7e30*/  F2FP.RELU.F16.F32.PACK_AB R68, R99, R98 ;  /* 0x000000626344723e */ /* 0x002fe200000008ff */
[--C-:B------:R-:W-:Y:S02]  /*7e40*/  HADD2.F32 R5, -RZ, R153.reuse.H0_H0 ;  /* 0x20000099ff057230 */ /* 0x100fe40000004100 */
[C---:B------:R-:W-:Y:S01]  /*7e50*/  FFMA R114, R145.reuse, R3, R114 ;  /* 0x0000000391727223 */ /* 0x040fe20000000072 */
[----:B------:R-:W-:Y:S02]  /*7e60*/  HADD2.F32 R4, -RZ, R153.H1_H1 ;  /* 0x30000099ff047230 */ /* 0x000fe40000004100 */
[C---:B------:R-:W-:Y:S01]  /*7e70*/  FFMA R115, R145.reuse, R0, R115 ;  /* 0x0000000091737223 */ /* 0x040fe20000000073 */
[--C-:B------:R-:W-:Y:S02]  /*7e80*/  HADD2.F32 R0, -RZ, R154.reuse.H0_H0 ;  /* 0x2000009aff007230 */ /* 0x100fe40000004100 */
[C---:B------:R-:W-:Y:S01]  /*7e90*/  FFMA R116, R145.reuse, R5, R116 ;  /* 0x0000000591747223 */ /* 0x040fe20000000074 */
[--C-:B------:R-:W-:Y:S02]  /*7ea0*/  HADD2.F32 R3, -RZ, R155.reuse.H0_H0 ;  /* 0x2000009bff037230 */ /* 0x100fe40000004100 */
[----:B------:R-:W-:Y:S01]  /*7eb0*/  FFMA R117, R145, R4, R117 ;  /* 0x0000000491757223 */ /* 0x000fe20000000075 */
[----:B------:R-:W-:Y:S01]  /*7ec0*/  HADD2.F32 R4, -RZ, R154.H1_H1 ;  /* 0x3000009aff047230 */ /* 0x000fe20000004100 */
[----:B------:R-:W-:Y:S01]  /*7ed0*/  F2FP.RELU.F16.F32.PACK_AB R69, R101, R100 ;  /* 0x000000646545723e */ /* 0x000fe200000008ff */
[----:B------:R-:W-:Y:S01]  /*7ee0*/  FFMA R118, R145, R0, R118 ;  /* 0x0000000091767223 */ /* 0x000fe20000000076 */
[----:B------:R-:W-:Y:S01]  /*7ef0*/  F2FP.RELU.F16.F32.PACK_AB R70, R103, R102 ;  /* 0x000000666746723e */ /* 0x000fe200000008ff */
[----:B------:R-:W-:Y:S01]  /*7f00*/  HADD2.F32 R0, -RZ, R155.H1_H1 ;  /* 0x3000009bff007230 */ /* 0x000fe20000004100 */
[----:B------:R-:W-:Y:S01]  /*7f10*/  F2FP.RELU.F16.F32.PACK_AB R71, R105, R104 ;  /* 0x000000686947723e */ /* 0x000fe200000008ff */
[C---:B------:R-:W-:Y:S01]  /*7f20*/  FFMA R119, R145.reuse, R4, R119 ;  /* 0x0000000491777223 */ /* 0x040fe20000000077 */
[----:B------:R-:W-:Y:S01]  /*7f30*/  FFMA R120, R145, R3, R120 ;  /* 0x0000000391787223 */ /* 0x000fe20000000078 */
[----:B--2---:R-:W-:Y:S01]  /*7f40*/  F2FP.RELU.F16.F32.PACK_AB R72, R107, R106 ;  /* 0x0000006a6b48723e */ /* 0x004fe200000008ff */
[----:B------:R-:W-:Y:S01]  /*7f50*/  FFMA R121, R145, R0, R121 ;  /* 0x0000000091797223 */ /* 0x000fe20000000079 */
[----:B------:R1:W-:Y:S01]  /*7f60*/  STS.128 [R214+0x4400], R68 ;  /* 0x00440044d6007388 */ /* 0x0003e20000000c00 */
[--C-:B------:R-:W-:Y:S01]  /*7f70*/  HADD2.F32 R3, -RZ, R148.reuse.H0_H0 ;  /* 0x20000094ff037230 */ /* 0x100fe20000004100 */
[----:B------:R-:W-:Y:S01]  /*7f80*/  F2FP.RELU.F16.F32.PACK_AB R73, R109, R108 ;  /* 0x0000006c6d49723e */ /* 0x000fe200000008ff */
[----:B------:R-:W-:Y:S01]  /*7f90*/  HADD2.F32 R4, -RZ, R148.H1_H1 ;  /* 0x30000094ff047230 */ /* 0x000fe20000004100 */
[----:B------:R-:W-:Y:S01]  /*7fa0*/  F2FP.RELU.F16.F32.PACK_AB R74, R111, R110 ;  /* 0x0000006e6f4a723e */ /* 0x000fe200000008ff */
[--C-:B------:R-:W-:Y:S01]  /*7fb0*/  HADD2.F32 R5, -RZ, R149.reuse.H0_H0 ;  /* 0x20000095ff057230 */ /* 0x100fe20000004100 */
[----:B------:R-:W-:Y:S01]  /*7fc0*/  F2FP.RELU.F16.F32.PACK_AB R75, R113, R112 ;  /* 0x00000070714b723e */ /* 0x000fe200000008ff */
[C---:B------:R-:W-:Y:S01]  /*7fd0*/  FFMA R122, R145.reuse, R3, R122 ;  /* 0x00000003917a7223 */ /* 0x040fe2000000007a */
[----:B------:R-:W-:Y:S02]  /*7fe0*/  HADD2.F32 R0, -RZ, R149.H1_H1 ;  /* 0x30000095ff007230 */ /* 0x000fe40000004100 */
[C---:B------:R-:W-:Y:S01]  /*7ff0*/  FFMA R123, R145.reuse, R4, R123 ;  /* 0x00000004917b7223 */ /* 0x040fe2000000007b */
[--C-:B------:R-:W-:Y:S01]  /*8000*/  HADD2.F32 R3, -RZ, R150.reuse.H0_H0 ;  /* 0x20000096ff037230 */ /* 0x100fe20000004100 */
[----:B------:R1:W-:Y:S01]  /*8010*/  STS.128 [R221+0x4400], R72 ;  /* 0x00440048dd007388 */ /* 0x0003e20000000c00 */
[C---:B------:R-:W-:Y:S01]  /*8020*/  FFMA R124, R145.reuse, R5, R124 ;  /* 0x00000005917c7223 */ /* 0x040fe2000000007c */
[----:B------:R-:W-:Y:S02]  /*8030*/  HADD2.F32 R4, -RZ, R150.H1_H1 ;  /* 0x30000096ff047230 */ /* 0x000fe40000004100 */
[----:B------:R-:W-:Y:S01]  /*8040*/  FFMA R125, R145, R0, R125 ;  /* 0x00000000917d7223 */ /* 0x000fe2000000007d */
[--C-:B------:R-:W-:Y:S01]  /*8050*/  HADD2.F32 R5, -RZ, R151.reuse.H0_H0 ;  /* 0x20000097ff057230 */ /* 0x100fe20000004100 */
[----:B---3--:R-:W-:Y:S01]  /*8060*/  F2FP.RELU.F16.F32.PACK_AB R76, R115, R114 ;  /* 0x00000072734c723e */ /* 0x008fe200000008ff */
[----:B------:R-:W-:Y:S01]  /*8070*/  HADD2.F32 R6, -RZ, R151.H1_H1 ;  /* 0x30000097ff067230 */ /* 0x000fe20000004100 */
[----:B------:R-:W-:Y:S01]  /*8080*/  F2FP.RELU.F16.F32.PACK_AB R77, R117, R116 ;  /* 0x00000074754d723e */ /* 0x000fe200000008ff */
[----:B------:R-:W-:Y:S01]  /*8090*/  FFMA R126, R145, R3, R126 ;  /* 0x00000003917e7223 */ /* 0x000fe2000000007e */
[----:B------:R-:W-:Y:S01]  /*80a0*/  F2FP.RELU.F16.F32.PACK_AB R78, R119, R118 ;  /* 0x00000076774e723e */ /* 0x000fe200000008ff */
[----:B------:R-:W-:Y:S01]  /*80b0*/  FFMA R127, R145, R4, R127 ;  /* 0x00000004917f7223 */ /* 0x000fe2000000007f */
[----:B------:R-:W-:Y:S01]  /*80c0*/  F2FP.RELU.F16.F32.PACK_AB R79, R121, R120 ;  /* 0x00000078794f723e */ /* 0x000fe200000008ff */
[C---:B------:R-:W-:Y:S01]  /*80d0*/  FFMA R128, R145.reuse, R5, R128 ;  /* 0x0000000591807223 */ /* 0x040fe20000000080 */
[----:B------:R-:W-:Y:S01]  /*80e0*/  FFMA R129, R145, R6, R129 ;  /* 0x0000000691817223 */ /* 0x000fe20000000081 */
[----:B------:R-:W-:Y:S02]  /*80f0*/  F2FP.RELU.F16.F32.PACK_AB R80, R123, R122 ;  /* 0x0000007a7b50723e */ /* 0x000fe400000008ff */
[----:B------:R1:W-:Y:S01]  /*8100*/  STS.128 [R213+0x4400], R76 ;  /* 0x0044004cd5007388 */ /* 0x0003e20000000c00 */
[----:B------:R-:W-:Y:S02]  /*8110*/  F2FP.RELU.F16.F32.PACK_AB R81, R125, R124 ;  /* 0x0000007c7d51723e */ /* 0x000fe400000008ff */
[----:B------:R-:W-:Y:S02]  /*8120*/  F2FP.RELU.F16.F32.PACK_AB R82, R127, R126 ;  /* 0x0000007e7f52723e */ /* 0x000fe400000008ff */
[----:B------:R-:W-:Y:S02]  /*8130*/  F2FP.RELU.F16.F32.PACK_AB R83, R129, R128 ;  /* 0x000000808153723e */ /* 0x000fe400000008ff */
[----:B------:R-:W-:Y:S02]  /*8140*/  LEA R0, R222, UR41, 0x3 ;  /* 0x00000029de007c11 */ /* 0x000fe4000f8e18ff */
[----:B------:R-:W-:Y:S01]  /*8150*/  @!P6 SHF.L.U32 R3, R205, 0x1f, RZ ;  /* 0x0000001fcd03e819 */ /* 0x000fe200000006ff */
[----:B------:R1:W-:Y:S01]  /*8160*/  STS.128 [R220+0x4400], R80 ;  /* 0x00440050dc007388 */ /* 0x0003e20000000c00 */
[----:B------:R-:W-:Y:S01]  /*8170*/  @!PT LDS RZ, [RZ] ;  /* 0x00000000fffff984 */ /* 0x000fe20000000800 */
[----:B------:R-:W-:Y:S01]  /*8180*/  @!PT LDS RZ, [RZ] ;  /* 0x00000000fffff984 */ /* 0x000fe20000000800 */
[----:B------:R-:W-:Y:S01]  /*8190*/  @!PT LDS RZ, [RZ] ;  /* 0x00000000fffff984 */ /* 0x000fe20000000800 */
[----:B------:R-:W-:Y:S01]  /*81a0*/  @!PT LDS RZ, [RZ] ;  /* 0x00000000fffff984 */ /* 0x000fe20000000800 */
[----:B------:R2:W-:Y:S07]  /*81b0*/  MEMBAR.ALL.CTA ;  /* 0x0000000000007992 */ /* 0x0005ee0000008000 */
[----:B--2---:R-:W2:Y:S02]  /*81c0*/  FENCE.VIEW.ASYNC.S ;  /* 0x00000000000073c6 */ /* 0x004ea40000000000 */
[----:B--2---:R-:W-:Y:S06]  /*81d0*/  BAR.SYNC.DEFER_BLOCKING 0x1, 0x80 ;  /* 0x0042000000007b1d */ /* 0x004fec0000010000 */
[----:B------:R-:W-:Y:S05]  /*81e0*/  @P0 BRA `(.L_x_107) ;  /* 0x0000000000240947 */ /* 0x000fea0003800000 */
[----:B------:R-:W-:Y:S02]  /*81f0*/  UIADD3 UR8, UP0, UPT, UR52, 0x680, URZ ;  /* 0x0000068034087890 */ /* 0x000fe4000ff1e0ff */
[----:B------:R-:W-:Y:S02]  /*8200*/  UIADD3 UR5, UPT, UPT, UR37, 0x40, URZ ;  /* 0x0000004025057890 */ /* 0x000fe4000fffe0ff */
[----:B------:R-:W-:Y:S02]  /*8210*/  UIADD3 UR4, UPT, UPT, UR41, 0x4400, URZ ;  /* 0x0000440029047890 */ /* 0x000fe4000fffe0ff */
[----:B------:R-:W-:Y:S01]  /*8220*/  UIADD3.X UR9, UPT, UPT, URZ, UR53, URZ, UP0, !UPT ;  /* 0x00000035ff097290 */ /* 0x000fe200087fe4ff */
[----:B------:R-:W-:Y:S01]  /*8230*/  UMOV UR6, UR38 ;  /* 0x0000002600067c82 */ /* 0x000fe20008000000 */
[----:B------:R-:W-:Y:S07]  /*8240*/  UMOV UR7, UR44 ;  /* 0x0000002c00077c82 */ /* 0x000fee0008000000 */
[----:B------:R2:W-:Y:S01]  /*8250*/  UTMASTG.3D [UR4], [UR8] ;  /* 0x00000004080073b5 */ /* 0x0005e20008010000 */
[----:B------:R0:W-:Y:S01]  /*8260*/  UTMACMDFLUSH ;  /* 0x00000000000079b7 */ /* 0x0001e20000000000 */
[----:B--2---:R-:W-:Y:S04]  /*8270*/  DEPBAR.LE SB0, 0x1 ;  /* 0x000080400000791a */ /* 0x004fe80000000000 */
.L_x_107:
[----:B------:R-:W-:Y:S05]  /*8280*/  BSYNC.RECONVERGENT B0 ;  /* 0x0000000000007941 */ /* 0x000fea0003800200 */
.L_x_106:
[----:B------:R-:W-:Y:S01]  /*8290*/  BAR.SYNC.DEFER_BLOCKING 0x1, 0x80 ;  /* 0x0042000000007b1d */ /* 0x000fe20000010000 */
[----:B------:R-:W-:Y:S04]  /*82a0*/  UIADD3 UR36, UPT, UPT, UR51, 0x1, URZ ;  /* 0x0000000133247890 */ /* 0x000fe8000fffe0ff */
[----:B------:R-:W-:Y:S04]  /*82b0*/  UISETP.NE.AND UP0, UPT, UR36, 0x4, UPT ;  /* 0x000000042400788c */ /* 0x000fe8000bf05270 */
[----:B------:R-:W-:Y:S01]  /*82c0*/  USEL UR36, UR36, URZ, UP0 ;  /* 0x000000ff24247287 */ /* 0x000fe20008000000 */
[----:B------:R2:W-:Y:S01]  /*82d0*/  @!P6 SYNCS.ARRIVE.TRANS64.RED.A1T0 RZ, [R232+URZ], RZ ;  /* 0x000000ffe8ffe9a7 */ /* 0x0005e200081004ff */
[----:B------:R-:W-:Y:S01]  /*82e0*/  BSSY B1, `(.L_x_108) ;  /* 0x0000020000017945 */ /* 0x000fe20003800000 */
[----:B------:R-:W3:Y:S02]  /*82f0*/  @!P6 SYNCS.PHASECHK.TRANS64.TRYWAIT P0, [R0+URZ+0x30], R3 ;  /* 0x000030030000e5a7 */ /* 0x000ee400080011ff */
[----:B---3--:R-:W-:Y:S01]  /*8300*/  @!P6 SEL R224, RZ, 0x1, !P0 ;  /* 0x00000001ffe0e807 */ /* 0x008fe20004000000 */
[----:B--2---:R-:W-:Y:S06]  /*8310*/  @P6 BRA `(.L_x_109) ;  /* 0x0000000000706947 */ /* 0x004fec0003800000 */
[----:B------:R-:W-:Y:S01]  /*8320*/  ISETP.NE.AND P1, PT, R226, RZ, PT ;  /* 0x000000ffe200720c */ /* 0x000fe20003f25270 */
[----:B------:R-:W-:Y:S01]  /*8330*/  BSSY B0, `(.L_x_110) ;  /* 0x000000b000007945 */ /* 0x000fe20003800000 */
[----:B------:R-:W-:Y:S11]  /*8340*/  ISETP.NE.AND P0, PT, R224, RZ, PT ;  /* 0x000000ffe000720c */ /* 0x000ff60003f05270 */
[----:B------:R-:W-:Y:S05]  /*8350*/  @P1 IMAD R5, R222, 0x4000, R217 ;  /* 0x00004000de051824 */ /* 0x000fea00078e02d9 */
[----:B------:R-:W-:Y:S04]  /*8360*/  @P1 IADD3 R8, PT, PT, R5, UR41, RZ ;  /* 0x0000002905081c10 */ /* 0x000fe8000fffe0ff */
[----:B------:R-:W-:Y:S01]  /*8370*/  @P1 IADD3 R6, PT, PT, R225, R8, RZ ;  /* 0x00000008e1061210 */ /* 0x000fe20007ffe0ff */
[--C-:B------:R-:W-:Y:S02]  /*8380*/  @P1 IMAD.IADD R4, R223, 0x1, R8.reuse ;  /* 0x00000001df041824 */ /* 0x100fe400078e0208 */
[----:B------:R-:W-:Y:S01]  /*8390*/  @P1 IMAD.IADD R3, R227, 0x1, R8 ;  /* 0x00000001e3031824 */ /* 0x000fe200078e0208 */
[----:B------:R-:W-:Y:S06]  /*83a0*/  @P0 BRA `(.L_x_111) ;  /* 0x00000000000c0947 */ /* 0x000fec0003800000 */
[----:B------:R-:W-:Y:S04]  /*83b0*/  SHF.L.U32 R7, R205, 0x1f, RZ ;  /* 0x0000001fcd077819 */ /* 0x000fe800000006ff */
[----:B------:R-:W2:Y:S02]  /*83c0*/  SYNCS.PHASECHK.TRANS64.TRYWAIT P0, [R0+URZ+0x30], R7 ;  /* 0x00003007000075a7 */ /* 0x000ea400080011ff */
[----:B--2---:R-:W-:Y:S05]  /*83d0*/  @!P0 BRA `(.L_x_112) ;  /* 0x0000003400088947 */ /* 0x004fea0003800000 */
.L_x_111:
[----:B------:R-:W-:Y:S05]  /*83e0*/  BSYNC B0 ;  /* 0x0000000000007941 */ /* 0x000fea0003800000 */
.L_x_110:
[----:B------:R-:W-:Y:S01]  /*83f0*/  ISETP.NE.AND P0, PT, R226, RZ, PT ;  /* 0x000000ffe200720c */ /* 0x000fe20003f05270 */
[----:B------:R-:W-:Y:S11]  /*8400*/  VIADD R222, R222, 0x1 ;  /* 0x00000001dede7836 */ /* 0x000ff60000000000 */
[----:B------:R-:W-:Y:S01]  /*8410*/  @!UPT UIADD3 URZ, UPT, UPT, URZ, URZ, URZ ;  /* 0x000000fffffff290 */ /* 0x000fe2000fffe0ff */
[----:B------:R3:W4:Y:S01]  /*8420*/  @P0 LDS.128 R176, [R5+UR41+0x400] ;  /* 0x0004002905b00984 */ /* 0x0007220008000c00 */
[--C-:B--2---:R-:W-:Y:S01]  /*8430*/  @P0 IMAD.IADD R0, R225, 0x1, R4.reuse ;  /* 0x00000001e1000824 */ /* 0x104fe200078e0204 */
[C---:B------:R-:W-:Y:S01]  /*8440*/  @P0 IADD3 R7, PT, PT, R227.reuse, R6, RZ ;  /* 0x00000006e3070210 */ /* 0x040fe20007ffe0ff */
[C---:B------:R-:W-:Y:S01]  /*8450*/  @P0 IMAD.IADD R8, R227.reuse, 0x1, R4 ;  /* 0x00000001e3080824 */ /* 0x040fe200078e0204 */
[----:B------:R3:W2:Y:S02]  /*8460*/  @P0 LDS.128 R172, [R3+0x400] ;  /* 0x0004000003ac0984 */ /* 0x0006a40000000c00 */
[----:B------:R-:W-:Y:S02]  /*8470*/  @P0 IADD3 R9, PT, PT, R227, R0, RZ ;  /* 0x00000000e3090210 */ /* 0x000fe40007ffe0ff */
[----:B------:R3:W1:Y:S04]  /*8480*/  @P0 LDS.128 R168, [R6+0x400] ;  /* 0x0004000006a80984 */ /* 0x0006680000000c00 */
[----:B------:R3:W1:Y:S04]  /*8490*/  @P0 LDS.128 R164, [R7+0x400] ;  /* 0x0004000007a40984 */ /* 0x0006680000000c00 */
[----:B------:R3:W1:Y:S04]  /*84a0*/  @P0 LDS.128 R160, [R4+0x400] ;  /* 0x0004000004a00984 */ /* 0x0006680000000c00 */
[----:B------:R3:W1:Y:S04]  /*84b0*/  @P0 LDS.128 R156, [R8+0x400] ;  /* 0x00040000089c0984 */ /* 0x0006680000000c00 */
[----:B------:R3:W1:Y:S04]  /*84c0*/  @P0 LDS.128 R152, [R0+0x400] ;  /* 0x0004000000980984 */ /* 0x0006680000000c00 */
[----:B------:R3:W1:Y:S02]  /*84d0*/  @P0 LDS.128 R148, [R9+0x400] ;  /* 0x0004000009940984 */ /* 0x0006640000000c00 */
.L_x_109:
[----:B------:R-:W-:Y:S05]  /*84e0*/  BSYNC B1 ;  /* 0x0000000000017941 */ /* 0x000fea0003800000 */
.L_x_108:
[----:B---3--:R-:W-:Y:S05]  /*84f0*/  VIADD R3, R146, 0x80 ;  /* 0x0000008092037836 */ /* 0x008fea0000000000 */
[----:B------:R-:W-:Y:S04]  /*8500*/  SHF.R.U32.HI R3, RZ, 0x15, R3 ;  /* 0x00000015ff037819 */ /* 0x000fe80000011603 */
[----:B------:R-:W-:Y:S11]  /*8510*/  LOP3.LUT P0, RZ, R3, 0x3, R200, 0x48, !PT ;  /* 0x0000000303ff7812 */ /* 0x000ff600078048c8 */
[----:B------:R-:W-:Y:S02]  /*8520*/  @!UPT UIADD3 URZ, UPT, UPT, URZ, URZ, URZ ;  /* 0x000000fffffff290 */ /* 0x000fe4000fffe0ff */
[----:B------:R-:W-:Y:S05]  /*8530*/  @!P0 BRA `(.L_x_113) ;  /* 0x0000000000408947 */ /* 0x000fea0003800000 */
[----:B------:R-:W3:Y:S01]  /*8540*/  LDCU.64 UR8, c[0x4][0x70] ;  /* 0x01000e00ff0877ac */ /* 0x000ee20008000a00 */
[----:B------:R-:W-:Y:S01]  /*8550*/  MOV R15, 0x0 ;  /* 0x00000000000f7802 */ /* 0x000fe20000000f00 */
[----:B------:R-:W-:Y:S02]  /*8560*/  HFMA2 R12, -RZ, RZ, 0, 5.9604644775390625e-08 ;  /* 0x00000001ff0c7431 */ /* 0x000fe400000001ff */
[----:B------:R-:W-:Y:S02]  /*8570*/  IMAD.MOV.U32 R8, RZ, RZ, 0x192 ;  /* 0x00000192ff087424 */ /* 0x000fe400078e00ff */
[----:B------:R-:W-:Y:S01]  /*8580*/  IMAD.MOV.U32 R13, RZ, RZ, RZ ;  /* 0x000000ffff0d7224 */ /* 0x000fe200078e00ff */
[----:B------:R-:W5:Y:S01]  /*8590*/  LDCU.64 UR6, c[0x4][0x78] ;  /* 0x01000f00ff0677ac */ /* 0x000f620008000a00 */
[----:B------:R-:W1:Y:S01]  /*85a0*/  LDC.64 R14, c[0x4][R15] ;  /* 0x010000000f0e7b82 */ /* 0x000e620000000a00 */
[----:B------:R-:W2:Y:S01]  /*85b0*/  LDCU.64 UR4, c[0x4][0x10] ;  /* 0x01000200ff0477ac */ /* 0x000ea20008000a00 */
[----:B---3--:R-:W-:Y:S01]  /*85c0*/  MOV R5, UR9 ;  /* 0x0000000900057c02 */ /* 0x008fe20008000f00 */
[----:B------:R-:W-:Y:S01]  /*85d0*/  IMAD.U32 R4, RZ, RZ, UR8 ;  /* 0x00000008ff047e24 */ /* 0x000fe2000f8e00ff */
[----:B-----5:R-:W-:Y:S01]  /*85e0*/  MOV R7, UR7 ;  /* 0x0000000700077c02 */ /* 0x020fe20008000f00 */
[----:B------:R-:W-:Y:S01]  /*85f0*/  IMAD.U32 R6, RZ, RZ, UR6 ;  /* 0x00000006ff067e24 */ /* 0x000fe2000f8e00ff */
[----:B--2---:R-:W-:Y:S01]  /*8600*/  MOV R11, UR5 ;  /* 0x00000005000b7c02 */ /* 0x004fe20008000f00 */
[----:B------:R-:W-:Y:S02]  /*8610*/  IMAD.U32 R10, RZ, RZ, UR4 ;  /* 0x00000004ff0a7e24 */ /* 0x000fe4000f8e00ff */
[----:B------:R-:W-:Y:S07]  /*8620*/  LEPC R20, `(.L_x_113) ;  /* 0x000000001014794e */ /* 0x000fee0000000000 */
[----:B-1--4-:R-:W-:Y:S05]  /*8630*/  CALL.ABS.NOINC R14 ;  /* 0x000000000e007343 */ /* 0x012fea0003c00000 */
.L_x_113:
[----:B------:R-:W-:Y:S05]  /*8640*/  WARPSYNC.ALL ;  /* 0x0000000000007948 */ /* 0x000fea0003800000 */
[----:B------:R-:W-:Y:S01]  /*8650*/  R2UR UR4, R146 ;  /* 0x00000000920472ca */ /* 0x000fe200000e0000 */
[--C-:B-1--4-:R-:W-:Y:S01]  /*8660*/  HADD2.F32 R68, -RZ, R176.reuse.H0_H0 ;  /* 0x200000b0ff447230 */ /* 0x112fe20000004100 */
[----:B------:R-:W-:Y:S01]  /*8670*/  ISETP.NE.AND P6, PT, R215, RZ, PT ;  /* 0x000000ffd700720c */ /* 0x000fe20003fc5270 */
[----:B------:R-:W-:Y:S01]  /*8680*/  HADD2.F32 R70, -RZ, R176.H1_H1 ;  /* 0x300000b0ff467230 */ /* 0x000fe20000004100 */
[----:B------:R-:W-:Y:S01]  /*8690*/  MOV R3, UR36 ;  /* 0x0000002400037c02 */ /* 0x000fe20008000f00 */
[--C-:B------:R-:W-:Y:S01]  /*86a0*/  HADD2.F32 R69, -RZ, R178.reuse.H0_H0 ;  /* 0x200000b2ff457230 */ /* 0x100fe20000004100 */
[----:B------:R-:W-:Y:S01]  /*86b0*/  MOV R72, UR45 ;  /* 0x0000002d00487c02 */ /* 0x000fe20008000f00 */
[----:B------:R-:W-:Y:S01]  /*86c0*/  BSSY.RECONVERGENT B0, `(.L_x_114) ;  /* 0x00000fe000007945 */ /* 0x000fe20003800200 */
        /* <DEDUP_REMOVED lines=66> */
[--C-:B------:R-:W-:Y:S02]  /*8af0*/  HADD2.F32 R64, -RZ, R177.reuse.H1_H1 ;  /* 0x300000b1ff407230 */ /* 0x100fe40000004100 */
[C-C-:B------:R-:W-:Y:S01]  /*8b00*/  FFMA R61, R143.reuse, R65, R2.reuse ;  /* 0x000000418f3d7223 */ /* 0x140fe20000000002 */
[----:B------:R-:W-:Y:S02]  /*8b10*/  HADD2.F32 R65, -RZ, R177.H0_H0 ;  /* 0x200000b1ff417230 */ /* 0x000fe40000004100 */
[C-C-:B------:R-:W-:Y:S01]  /*8b20*/  FFMA R66, R143.reuse, R66, R2.reuse ;  /* 0x000000428f427223 */ /* 0x140fe20000000002 */
[----:B------:R-:W-:Y:S01]  /*8b30*/  FFMA R67, R143, R67, R2 ;  /* 0x000000438f437223 */ /* 0x000fe20000000002 */
[C---:B------:R-:W-:Y:S01]  /*8b40*/  FFMA R0, R145.reuse, R68, R0 ;  /* 0x0000004491007223 */ /* 0x040fe20000000000 */
[C---:B------:R-:W-:Y:S01]  /*8b50*/  FFMA R3, R145.reuse, R70, R3 ;  /* 0x0000004691037223 */ /* 0x040fe20000000003 */
[C---:B------:R-:W-:Y:S01]  /*8b60*/  FFMA R6, R145.reuse, R65, R6 ;  /* 0x0000004191067223 */ /* 0x040fe20000000006 */
[C---:B------:R-:W-:Y:S01]  /*8b70*/  FFMA R7, R145.reuse, R64, R7 ;  /* 0x0000004091077223 */ /* 0x040fe20000000007 */
[----:B------:R-:W-:Y:S02]  /*8b80*/  HADD2.F32 R64, -RZ, R178.H1_H1 ;  /* 0x300000b2ff407230 */ /* 0x000fe40000004100 */
[----:B------:R-:W-:Y:S01]  /*8b90*/  FFMA R4, R145, R69, R4 ;  /* 0x0000004591047223 */ /* 0x000fe20000000004 */
[----:B------:R-:W-:Y:S01]  /*8ba0*/  F2FP.RELU.F16.F32.PACK_AB R68, R3, R0 ;  /* 0x000000000344723e */ /* 0x000fe200000008ff */
[--C-:B------:R-:W-:Y:S01]  /*8bb0*/  HADD2.F32 R3, -RZ, R179.reuse.H0_H0 ;  /* 0x200000b3ff037230 */ /* 0x100fe20000004100 */
[----:B------:R-:W-:Y:S01]  /*8bc0*/  F2FP.RELU.F16.F32.PACK_AB R69, R7, R6 ;  /* 0x000000060745723e */ /* 0x000fe200000008ff */
[----:B------:R-:W-:Y:S02]  /*8bd0*/  HADD2.F32 R0, -RZ, R179.H1_H1 ;  /* 0x300000b3ff007230 */ /* 0x000fe40000004100 */
[C---:B------:R-:W-:Y:S01]  /*8be0*/  FFMA R5, R145.reuse, R64, R5 ;  /* 0x0000004091057223 */ /* 0x040fe20000000005 */
[--C-:B--2---:R-:W-:Y:S02]  /*8bf0*/  HADD2.F32 R7, -RZ, R172.reuse.H0_H0 ;  /* 0x200000acff077230 */ /* 0x104fe40000004100 */
[C---:B------:R-:W-:Y:S01]  /*8c00*/  FFMA R10, R145.reuse, R3, R10 ;  /* 0x00000003910a7223 */ /* 0x040fe2000000000a */
[----:B------:R-:W-:Y:S02]  /*8c10*/  HADD2.F32 R6, -RZ, R172.H1_H1 ;  /* 0x300000acff067230 */ /* 0x000fe40000004100 */
[----:B------:R-:W-:Y:S01]  /*8c20*/  FFMA R11, R145, R0, R11 ;  /* 0x00000000910b7223 */ /* 0x000fe2000000000b */
[--C-:B------:R-:W-:Y:S01]  /*8c30*/  HADD2.F32 R0, -RZ, R173.reuse.H0_H0 ;  /* 0x200000adff007230 */ /* 0x100fe20000004100 */
[----:B------:R-:W-:Y:S01]  /*8c40*/  F2FP.RELU.F16.F32.PACK_AB R70, R5, R4 ;  /* 0x000000040546723e */ /* 0x000fe200000008ff */
[----:B------:R-:W-:Y:S02]  /*8c50*/  HADD2.F32 R4, -RZ, R173.H1_H1 ;  /* 0x300000adff047230 */ /* 0x000fe40000004100 */
[C---:B------:R-:W-:Y:S01]  /*8c60*/  FFMA R8, R145.reuse, R7, R8 ;  /* 0x0000000791087223 */ /* 0x040fe20000000008 */
[----:B------:R-:W-:Y:S02]  /*8c70*/  HADD2.F32 R3, -RZ, R174.H0_H0 ;  /* 0x200000aeff037230 */ /* 0x000fe40000004100 */
[C---:B------:R-:W-:Y:S01]  /*8c80*/  FFMA R9, R145.reuse, R6, R9 ;  /* 0x0000000691097223 */ /* 0x040fe20000000009 */
[----:B------:R-:W-:Y:S02]  /*8c90*/  HADD2.F32 R5, -RZ, R168.H0_H0 ;  /* 0x200000a8ff057230 */ /* 0x000fe40000004100 */
[C---:B------:R-:W-:Y:S01]  /*8ca0*/  FFMA R14, R145.reuse, R0, R14 ;  /* 0x00000000910e7223 */ /* 0x040fe2000000000e */
[----:B------:R-:W-:Y:S02]  /*8cb0*/  HADD2.F32 R0, -RZ, R174.H1_H1 ;  /* 0x300000aeff007230 */ /* 0x000fe40000004100 */
[C---:B------:R-:W-:Y:S01]  /*8cc0*/  FFMA R15, R145.reuse, R4, R15 ;  /* 0x00000004910f7223 */ /* 0x040fe2000000000f */
[--C-:B------:R-:W-:Y:S02]  /*8cd0*/  HADD2.F32 R4, -RZ, R175.reuse.H1_H1 ;  /* 0x300000afff047230 */ /* 0x100fe40000004100 */
[C---:B------:R-:W-:Y:S01]  /*8ce0*/  FFMA R12, R145.reuse, R3, R12 ;  /* 0x00000003910c7223 */ /* 0x040fe2000000000c */
[----:B------:R-:W-:Y:S02]  /*8cf0*/  HADD2.F32 R3, -RZ, R175.H0_H0 ;  /* 0x200000afff037230 */ /* 0x000fe40000004100 */
[----:B------:R-:W-:Y:S01]  /*8d00*/  FFMA R13, R145, R0, R13 ;  /* 0x00000000910d7223 */ /* 0x000fe2000000000d */
[----:B------:R-:W-:Y:S01]  /*8d10*/  HADD2.F32 R0, -RZ, R168.H1_H1 ;  /* 0x300000a8ff007230 */ /* 0x000fe20000004100 */
[----:B------:R-:W-:Y:S01]  /*8d20*/  F2FP.RELU.F16.F32.PACK_AB R71, R11, R10 ;  /* 0x0000000a0b47723e */ /* 0x000fe200000008ff */
[----:B------:R-:W-:Y:S02]  /*8d30*/  HADD2.F32 R6, -RZ, R171.H1_H1 ;  /* 0x300000abff067230 */ /* 0x000fe40000004100 */
        /* <DEDUP_REMOVED lines=10> */
[----:B------:R1:W-:Y:S01]  /*8de0*/  STS.128 [R217+UR41+0x8400], R68 ;  /* 0x00840044d9007988 */ /* 0x0003e20008000c29 */
[----:B------:R-:W-:Y:S01]  /*8df0*/  F2FP.RELU.F16.F32.PACK_AB R8, R9, R8 ;  /* 0x000000080908723e */ /* 0x000fe200000008ff */
[C---:B------:R-:W-:Y:S01]  /*8e00*/  FFMA R23, R145.reuse, R0, R23 ;  /* 0x0000000091177223 */ /* 0x040fe20000000017 */
[----:B------:R-:W-:Y:S02]  /*8e10*/  HADD2.F32 R0, -RZ, R164.H0_H0 ;  /* 0x200000a4ff007230 */ /* 0x000fe40000004100 */
[C---:B------:R-:W-:Y:S01]  /*8e20*/  FFMA R20, R145.reuse, R3, R20 ;  /* 0x0000000391147223 */ /* 0x040fe20000000014 */
[----:B------:R-:W-:Y:S02]  /*8e30*/  HADD2.F32 R3, -RZ, R166.H0_H0 ;  /* 0x200000a6ff037230 */ /* 0x000fe40000004100 */
        /* <DEDUP_REMOVED lines=18> */
[----:B------:R1:W-:Y:S01]  /*8f60*/  STS.128 [R218+0x8400], R8 ;  /* 0x00840008da007388 */ /* 0x0003e20000000c00 */
[--C-:B------:R-:W-:Y:S02]  /*8f70*/  HADD2.F32 R3, -RZ, R161.reuse.H0_H0 ;  /* 0x200000a1ff037230 */ /* 0x100fe40000004100 */
[C---:B------:R-:W-:Y:S01]  /*8f80*/  FFMA R29, R145.reuse, R4, R29 ;  /* 0x00000004911d7223 */ /* 0x040fe2000000001d */
[C---:B------:R-:W-:Y:S01]  /*8f90*/  FFMA R34, R145.reuse, R5, R34 ;  /* 0x0000000591227223 */ /* 0x040fe20000000022 */
[C---:B------:R-:W-:Y:S01]  /*8fa0*/  FFMA R35, R145.reuse, R6, R35 ;  /* 0x0000000691237223 */ /* 0x040fe20000000023 */
[----:B------:R-:W-:Y:S02]  /*8fb0*/  HADD2.F32 R4, -RZ, R160.H1_H1 ;  /* 0x300000a0ff047230 */ /* 0x000fe40000004100 */
[----:B------:R-:W-:Y:S01]  /*8fc0*/  FFMA R32, R145, R0, R32 ;  /* 0x0000000091207223 */ /* 0x000fe20000000020 */
[----:B------:R-:W-:Y:S01]  /*8fd0*/  HADD2.F32 R0, -RZ, R161.H1_H1 ;  /* 0x300000a1ff007230 */ /* 0x000fe20000004100 */
[----:B------:R-:W-:Y:S01]  /*8fe0*/  F2FP.RELU.F16.F32.PACK_AB R16, R17, R16 ;  /* 0x000000101110723e */ /* 0x000fe200000008ff */
[--C-:B------:R-:W-:Y:S02]  /*8ff0*/  HADD2.F32 R5, -RZ, R163.reuse.H0_H0 ;  /* 0x200000a3ff057230 */ /* 0x100fe40000004100 */
[C---:B------:R-:W-:Y:S01]  /*9000*/  FFMA R33, R145.reuse, R4, R33 ;  /* 0x0000000491217223 */ /* 0x040fe20000000021 */
[C---:B------:R-:W-:Y:S01]  /*9010*/  FFMA R38, R145.reuse, R3, R38 ;  /* 0x0000000391267223 */ /* 0x040fe20000000026 */
[----:B------:R-:W-:Y:S01]  /*9020*/  FFMA R39, R145, R0, R39 ;  /* 0x0000000091277223 */ /* 0x000fe20000000027 */
[--C-:B------:R-:W-:Y:S01]  /*9030*/  HADD2.F32 R3, -RZ, R162.reuse.H0_H0 ;  /* 0x200000a2ff037230 */ /* 0x100fe20000004100 */
[----:B------:R-:W-:Y:S01]  /*9040*/  F2FP.RELU.F16.F32.PACK_AB R17, R23, R22 ;  /* 0x000000161711723e */ /* 0x000fe200000008ff */
        /* <DEDUP_REMOVED lines=35> */
[----:B------:R-:W-:Y:S01]  /*9280*/  FFMA R54, R145, R5, R54 ;  /* 0x0000000591367223 */ /* 0x000fe20000000036 */
[----:B------:R-:W-:Y:S01]  /*9290*/  F2FP.RELU.F16.F32.PACK_AB R32, R33, R32 ;  /* 0x000000202120723e */ /* 0x000fe200000008ff */
[----:B------:R1:W-:Y:S01]  /*92a0*/  STS.128 [R219+0x8400], R24 ;  /* 0x00840018db007388 */ /* 0x0003e20000000c00 */
[----:B------:R-:W-:Y:S01]  /*92b0*/  FFMA R55, R145, R4, R55 ;  /* 0x0000000491377223 */ /* 0x000fe20000000037 */
[--C-:B------:R-:W-:Y:S01]  /*92c0*/  HADD2.F32 R0, -RZ, R154.reuse.H0_H0 ;  /* 0x2000009aff007230 */ /* 0x100fe20000004100 */
[----:B------:R-:W-:Y:S01]  /*92d0*/  F2FP.RELU.F16.F32.PACK_AB R33, R39, R38 ;  /* 0x000000262721723e */ /* 0x000fe200000008ff */
[----:B------:R-:W-:Y:S01]  /*92e0*/  HADD2.F32 R4, -RZ, R154.H1_H1 ;  /* 0x3000009aff047230 */ /* 0x000fe20000004100 */
[----:B------:R-:W-:Y:S01]  /*92f0*/  F2FP.RELU.F16.F32.PACK_AB R34, R37, R36 ;  /* 0x000000242522723e */ /* 0x000fe200000008ff */
[--C-:B------:R-:W-:Y:S01]  /*9300*/  HADD2.F32 R3, -RZ, R155.reuse.H0_H0 ;  /* 0x2000009bff037230 */ /* 0x100fe20000004100 */
[----:B------:R-:W-:Y:S01]  /*9310*/  F2FP.RELU.F16.F32.PACK_AB R35, R43, R42 ;  /* 0x0000002a2b23723e */ /* 0x000fe200000008ff */
[C---:B------:R-:W-:Y:S01]  /*9320*/  FFMA R52, R145.reuse, R0, R52 ;  /* 0x0000000091347223 */ /* 0x040fe20000000034 */
[C---:B------:R-:W-:Y:S01]  /*9330*/  FFMA R53, R145.reuse, R4, R53 ;  /* 0x0000000491357223 */ /* 0x040fe20000000035 */
[----:B------:R-:W-:Y:S02]  /*9340*/  HADD2.F32 R0, -RZ, R155.H1_H1 ;  /* 0x3000009bff007230 */ /* 0x000fe40000004100 */
        /* <DEDUP_REMOVED lines=8> */
[----:B------:R-:W-:Y:S01]  /*93d0*/  FFMA R59, R145, R0, R59 ;  /* 0x00000000913b7223 */ /* 0x000fe2000000003b */
[----:B------:R-:W-:Y:S01]  /*93e0*/  F2FP.RELU.F16.F32.PACK_AB R43, R51, R50 ;  /* 0x00000032332b723e */ /* 0x000fe200000008ff */
[C---:B------:R-:W-:Y:S01]  /*93f0*/  FFMA R56, R145.reuse, R3, R56 ;  /* 0x0000000391387223 */ /* 0x040fe20000000038 */
[----:B------:R-:W-:Y:S02]  /*9400*/  HADD2.F32 R0, -RZ, R149.H1_H1 ;  /* 0x30000095ff007230 */ /* 0x000fe40000004100 */
[C---:B------:R-:W-:Y:S01]  /*9410*/  FFMA R57, R145.reuse, R4, R57 ;  /* 0x0000000491397223 */ /* 0x040fe20000000039 */
[--C-:B------:R-:W-:Y:S01]  /*9420*/  HADD2.F32 R3, -RZ, R150.reuse.H0_H0 ;  /* 0x20000096ff037230 */ /* 0x100fe20000004100 */
[----:B------:R1:W-:Y:S01]  /*9430*/  STS.128 [R221+0x8400], R40 ;  /* 0x00840028dd007388 */ /* 0x0003e20000000c00 */
[----:B------:R-:W-:Y:S01]  /*9440*/  FFMA R62, R145, R5, R62 ;  /* 0x00000005913e7223 */ /* 0x000fe2000000003e */
[----:B------:R-:W-:Y:S01]  /*9450*/  HADD2.F32 R4, -RZ, R150.H1_H1 ;  /* 0x30000096ff047230 */ /* 0x000fe20000004100 */
[----:B------:R-:W-:Y:S01]  /*9460*/  F2FP.RELU.F16.F32.PACK_AB R48, R49, R48 ;  /* 0x000000303130723e */ /* 0x000fe200000008ff */
[--C-:B------:R-:W-:Y:S02]  /*9470*/  HADD2.F32 R5, -RZ, R151.reuse.H0_H0 ;  /* 0x20000097ff057230 */ /* 0x100fe40000004100 */
[----:B------:R-:W-:Y:S01]  /*9480*/  FFMA R63, R145, R0, R63 ;  /* 0x00000000913f7223 */ /* 0x000fe2000000003f */
        /* <DEDUP_REMOVED lines=33> */
.L_x_115:
[----:B------:R-:W-:Y:S05]  /*96a0*/  BSYNC.RECONVERGENT B0 ;  /* 0x0000000000007941 */ /* 0x000fea0003800200 */
.L_x_114:
        /* <DEDUP_REMOVED lines=21> */
.L_x_119:
[----:B------:R-:W-:Y:S05]  /*9800*/  BSYNC B0 ;  /* 0x0000000000007941 */ /* 0x000fea0003800000 */
.L_x_118:
[----:B------:R-:W-:Y:S11]  /*9810*/  ISETP.NE.AND P0, PT, R226, RZ, PT ;  /* 0x000000ffe200720c */ /* 0x000ff60003f05270 */
[----:B------:R-:W-:Y:S02]  /*9820*/  @!UPT UIADD3 URZ, UPT, UPT, URZ, URZ, URZ ;  /* 0x000000fffffff290 */ /* 0x000fe4000fffe0ff */
[----:B------:R3:W4:Y:S01]  /*9830*/  @P0 LDS.128 R176, [R222+UR41+0x400] ;  /* 0x00040029deb00984 */ /* 0x0007220008000c00 */
[----:B--2---:R-:W-:Y:S01]  /*9840*/  @P0 IMAD.IADD R0, R225, 0x1, R4 ;  /* 0x00000001e1000824 */ /* 0x004fe200078e0204 */
        /* <DEDUP_REMOVED lines=10> */
.L_x_117:
[----:B------:R-:W-:Y:S05]  /*98f0*/  BSYNC B1 ;  /* 0x0000000000017941 */ /* 0x000fea0003800000 */
.L_x_116:
        /* <DEDUP_REMOVED lines=8> */
[----:B-1----:R-:W-:Y:S02]  /*9980*/  IMAD.MOV.U32 R8, RZ, RZ, 0x192 ;  /* 0x00000192ff087424 */ /* 0x002fe400078e00ff */
[----:B------:R-:W-:Y:S01]  /*9990*/  IMAD.MOV.U32 R13, RZ, RZ, RZ ;  /* 0x000000ffff0d7224 */ /* 0x000fe200078e00ff */
[----:B------:R-:W1:Y:S01]  /*99a0*/  LDCU.64 UR6, c[0x4][0x78] ;  /* 0x01000f00ff0677ac */ /* 0x000e620008000a00 */
[----:B------:R-:W2:Y:S01]  /*99b0*/  LDC.64 R14, c[0x4][R15] ;  /* 0x010000000f0e7b82 */ /* 0x000ea20000000a00 */
[----:B------:R-:W5:Y:S01]  /*99c0*/  LDCU.64 UR4, c[0x4][0x10] ;  /* 0x01000200ff0477ac */ /* 0x000f620008000a00 */
[----:B---3--:R-:W-:Y:S01]  /*99d0*/  MOV R5, UR9 ;  /* 0x0000000900057c02 */ /* 0x008fe20008000f00 */
[----:B------:R-:W-:Y:S01]  /*99e0*/  IMAD.U32 R4, RZ, RZ, UR8 ;  /* 0x00000008ff047e24 */ /* 0x000fe2000f8e00ff */
[----:B-1----:R-:W-:Y:S01]  /*99f0*/  MOV R7, UR7 ;  /* 0x0000000700077c02 */ /* 0x002fe20008000f00 */
[----:B------:R-:W-:Y:S01]  /*9a00*/  IMAD.U32 R6, RZ, RZ, UR6 ;  /* 0x00000006ff067e24 */ /* 0x000fe2000f8e00ff */
[----:B-----5:R-:W-:Y:S01]  /*9a10*/  MOV R11, UR5 ;  /* 0x00000005000b7c02 */ /* 0x020fe20008000f00 */
[----:B------:R-:W-:Y:S02]  /*9a20*/  IMAD.U32 R10, RZ, RZ, UR4 ;  /* 0x00000004ff0a7e24 */ /* 0x000fe4000f8e00ff */
[----:B------:R-:W-:Y:S07]  /*9a30*/  LEPC R20, `(.L_x_121) ;  /* 0x000000001014794e */ /* 0x000fee0000000000 */
[----:B--2-4-:R-:W-:Y:S05]  /*9a40*/  CALL.ABS.NOINC R14 ;  /* 0x000000000e007343 */ /* 0x014fea0003c00000 */
.L_x_121:
[----:B------:R-:W-:Y:S01]  /*9a50*/  ISETP.NE.AND P0, PT, R209, RZ, PT ;  /* 0x000000ffd100720c */ /* 0x000fe20003f05270 */
[----:B------:R-:W-:Y:S05]  /*9a60*/  WARPSYNC.ALL ;  /* 0x0000000000007948 */ /* 0x000fea0003800000 */
[----:B------:R-:W-:Y:S01]  /*9a70*/  R2UR UR4, R146 ;  /* 0x00000000920472ca */ /* 0x000fe200000e0000 */
[--C-:B-1--4-:R-:W-:Y:S01]  /*9a80*/  HADD2.F32 R68, -RZ, R176.reuse.H0_H0 ;  /* 0x200000b0ff447230 */ /* 0x112fe20000004100 */
[----:B------:R-:W-:Y:S01]  /*9a90*/  R2UR UR5, R147 ;  /* 0x00000000930572ca */ /* 0x000fe200000e0000 */
[----:B------:R-:W-:Y:S01]  /*9aa0*/  HADD2.F32 R70, -RZ, R176.H1_H1 ;  /* 0x300000b0ff467230 */ /* 0x000fe20000004100 */
[----:B------:R-:W-:Y:S01]  /*9ab0*/  BSSY.RECONVERGENT B0, `(.L_x_122) ;  /* 0x00000fd000007945 */ /* 0x000fe20003800200 */
[--C-:B------:R-:W-:Y:S02]  /*9ac0*/  HADD2.F32 R69, -RZ, R177.reuse.H0_H0 ;  /* 0x200000b1ff457230 */ /* 0x100fe40000004100 */
[----:B------:R-:W-:Y:S02]  /*9ad0*/  HADD2.F32 R72, -RZ, R177.H1_H1 ;  /* 0x300000b1ff487230 */ /* 0x000fe40000004100 */
[--C-:B------:R-:W-:Y:S02]  /*9ae0*/  HADD2.F32 R71, -RZ, R178.reuse.H0_H0 ;  /* 0x200000b2ff477230 */ /* 0x100fe40000004100 */
[----:B------:R-:W-:Y:S02]  /*9af0*/  HADD2.F32 R74, -RZ, R178.H1_H1 ;  /* 0x300000b2ff4a7230 */ /* 0x000fe40000004100 */
[----:B------:R-:W1:Y:S01]  /*9b00*/  LDTM.x64 R4, tmem[UR4+0xc0] ;  /* 0x0000c004000479ee */ /* 0x000e620008340000 */
[----:B------:R-:W-:Y:S01]  /*9b10*/  NOP ;  /* 0x0000000000007918 */ /* 0x000fe20000000000 */
[----:B------:R-:W-:Y:S01]  /*9b20*/  UIADD3 UR5, UPT, UPT, UR5, 0xb0, URZ ;  /* 0x000000b005057890 */ /* 0x000fe2000fffe0ff */
[--C-:B------:R-:W-:Y:S02]  /*9b30*/  HADD2.F32 R73, -RZ, R179.reuse.H0_H0 ;  /* 0x200000b3ff497230 */ /* 0x100fe40000004100 */
[----:B------:R-:W-:Y:S01]  /*9b40*/  HADD2.F32 R76, -RZ, R179.H1_H1 ;  /* 0x300000b3ff4c7230 */ /* 0x000fe20000004100 */
[----:B------:R-:W-:Y:S01]  /*9b50*/  UPRMT UR5, UR45, 0x654, UR5 ;  /* 0x000006542d057896 */ /* 0x000fe20008000005 */
[--C-:B--2---:R-:W-:Y:S02]  /*9b60*/  HADD2.F32 R75, -RZ, R172.reuse.H0_H0 ;  /* 0x200000acff4b7230 */ /* 0x104fe40000004100 */
[----:B------:R-:W-:Y:S02]  /*9b70*/  HADD2.F32 R78, -RZ, R172.H1_H1 ;  /* 0x300000acff4e7230 */ /* 0x000fe40000004100 */
[--C-:B------:R-:W-:Y:S02]  /*9b80*/  HADD2.F32 R77, -RZ, R173.reuse.H0_H0 ;  /* 0x200000adff4d7230 */ /* 0x100fe40000004100 */
[----:B------:R-:W-:Y:S02]  /*9b90*/  HADD2.F32 R80, -RZ, R173.H1_H1 ;  /* 0x300000adff507230 */ /* 0x000fe40000004100 */
[----:B-1----:R-:W-:Y:S01]  /*9ba0*/  SYNCS.ARRIVE.TRANS64.RED.A1T0 RZ, [UR5], RZ ;  /* 0x000000ffffff79a7 */ /* 0x002fe20008100405 */
[--C-:B------:R-:W-:Y:S02]  /*9bb0*/  HADD2.F32 R79, -RZ, R174.reuse.H0_H0 ;  /* 0x200000aeff4f7230 */ /* 0x100fe40000004100 */
[----:B------:R-:W-:Y:S02]  /*9bc0*/  HADD2.F32 R82, -RZ, R174.H1_H1 ;  /* 0x300000aeff527230 */ /* 0x000fe40000004100 */
[--C-:B------:R-:W-:Y:S02]  /*9bd0*/  HADD2.F32 R81, -RZ, R175.reuse.H0_H0 ;  /* 0x200000afff517230 */ /* 0x100fe40000004100 */
        /* <DEDUP_REMOVED lines=84> */
[----:B------:R-:W-:Y:S01]  /*a120*/  FFMA R3, R145, R78, R3 ;  /* 0x0000004e91037223 */ /* 0x000fe20000000003 */
[----:B------:R-:W-:Y:S01]  /*a130*/  F2FP.RELU.F16.F32.PACK_AB R4, R5, R4 ;  /* 0x000000040504723e */ /* 0x000fe200000008ff */
[----:B------:R-:W-:Y:S01]  /*a140*/  FFMA R14, R145, R77, R14 ;  /* 0x0000004d910e7223 */ /* 0x000fe2000000000e */
[----:B------:R-:W-:Y:S01]  /*a150*/  F2FP.RELU.F16.F32.PACK_AB R5, R7, R6 ;  /* 0x000000060705723e */ /* 0x000fe200000008ff */
[----:B------:R-:W-:Y:S01]  /*a160*/  FFMA R15, R145, R80, R15 ;  /* 0x00000050910f7223 */ /* 0x000fe2000000000f */
[----:B------:R-:W-:Y:S01]  /*a170*/  F2FP.RELU.F16.F32.PACK_AB R6, R9, R8 ;  /* 0x000000080906723e */ /* 0x000fe200000008ff */
[----:B------:R-:W-:Y:S01]  /*a180*/  FFMA R12, R145, R79, R12 ;  /* 0x0000004f910c7223 */ /* 0x000fe2000000000c */
[----:B------:R-:W-:Y:S01]  /*a190*/  F2FP.RELU.F16.F32.PACK_AB R7, R11, R10 ;  /* 0x0000000a0b07723e */ /* 0x000fe200000008ff */
[C---:B------:R-:W-:Y:S01]  /*a1a0*/  FFMA R13, R145.reuse, R82, R13 ;  /* 0x00000052910d7223 */ /* 0x040fe2000000000d */
[C---:B------:R-:W-:Y:S01]  /*a1b0*/  FFMA R18, R145.reuse, R81, R18 ;  /* 0x0000005191127223 */ /* 0x040fe20000000012 */
[C---:B------:R-:W-:Y:S01]  /*a1c0*/  FFMA R19, R145.reuse, R84, R19 ;  /* 0x0000005491137223 */ /* 0x040fe20000000013 */
[C---:B------:R-:W-:Y:S01]  /*a1d0*/  FFMA R16, R145.reuse, R83, R16 ;  /* 0x0000005391107223 */ /* 0x040fe20000000010 */
[----:B------:R1:W-:Y:S01]  /*a1e0*/  STS.128 [R217+UR41+0xc400], R4 ;  /* 0x00c40004d9007988 */ /* 0x0003e20008000c29 */
        /* <DEDUP_REMOVED lines=15> */
[----:B------:R-:W-:Y:S01]  /*a2e0*/  FFMA R24, R145, R91, R24 ;  /* 0x0000005b91187223 */ /* 0x000fe20000000018 */
[----:B------:R-:W-:Y:S01]  /*a2f0*/  F2FP.RELU.F16.F32.PACK_AB R16, R17, R16 ;  /* 0x000000101110723e */ /* 0x000fe200000008ff */
[----:B------:R-:W-:Y:S01]  /*a300*/  FFMA R25, R145, R94, R25 ;  /* 0x0000005e91197223 */ /* 0x000fe20000000019 */
[----:B------:R1:W-:Y:S01]  /*a310*/  STS.128 [R218+0xc400], R8 ;  /* 0x00c40008da007388 */ /* 0x0003e20000000c00 */
[--C-:B------:R-:W-:Y:S01]  /*a320*/  HADD2.F32 R97, -RZ, R167.reuse.H0_H0 ;  /* 0x200000a7ff617230 */ /* 0x100fe20000004100 */
[----:B------:R-:W-:Y:S01]  /*a330*/  F2FP.RELU.F16.F32.PACK_AB R17, R23, R22 ;  /* 0x000000161711723e */ /* 0x000fe200000008ff */
        /* <DEDUP_REMOVED lines=16> */
[C---:B------:R-:W-:Y:S01]  /*a440*/  FFMA R32, R145.reuse, R99, R32 ;  /* 0x0000006391207223 */ /* 0x040fe20000000020 */
[C---:B------:R-:W-:Y:S01]  /*a450*/  FFMA R33, R145.reuse, R102, R33 ;  /* 0x0000006691217223 */ /* 0x040fe20000000021 */
[--C-:B------:R-:W-:Y:S02]  /*a460*/  HADD2.F32 R105, -RZ, R163.reuse.H0_H0 ;  /* 0x200000a3ff697230 */ /* 0x100fe40000004100 */
[----:B------:R-:W-:Y:S01]  /*a470*/  FFMA R38, R145, R101, R38 ;  /* 0x0000006591267223 */ /* 0x000fe20000000026 */
[----:B------:R-:W-:Y:S01]  /*a480*/  HADD2.F32 R108, -RZ, R163.H1_H1 ;  /* 0x300000a3ff6c7230 */ /* 0x000fe20000004100 */
[----:B------:R-:W-:Y:S01]  /*a490*/  F2FP.RELU.F16.F32.PACK_AB R24, R25, R24 ;  /* 0x000000181918723e */ /* 0x000fe200000008ff */
[----:B------:R-:W-:Y:S01]  /*a4a0*/  FFMA R39, R145, R104, R39 ;  /* 0x0000006891277223 */ /* 0x000fe20000000027 */
[--C-:B------:R-:W-:Y:S01]  /*a4b0*/  HADD2.F32 R107, -RZ, R156.reuse.H0_H0 ;  /* 0x2000009cff6b7230 */ /* 0x100fe20000004100 */
[----:B------:R-:W-:Y:S01]  /*a4c0*/  F2FP.RELU.F16.F32.PACK_AB R25, R31, R30 ;  /* 0x0000001e1f19723e */ /* 0x000fe200000008ff */
[----:B------:R-:W-:Y:S01]  /*a4d0*/  FFMA R36, R145, R103, R36 ;  /* 0x0000006791247223 */ /* 0x000fe20000000024 */
        /* <DEDUP_REMOVED lines=90> */
.L_x_123:
[----:B------:R-:W-:Y:S05]  /*aa80*/  BSYNC.RECONVERGENT B0 ;  /* 0x0000000000007941 */ /* 0x000fea0003800200 */
.L_x_122:
[----:B------:R-:W-:Y:S01]  /*aa90*/  BAR.SYNC.DEFER_BLOCKING 0x1, 0x80 ;  /* 0x0042000000007b1d */ /* 0x000fe20000010000 */
[----:B------:R-:W-:Y:S01]  /*aaa0*/  UISETP.NE.AND UP0, UPT, UR50, -0x4, UPT ;  /* 0xfffffffc3200788c */ /* 0x000fe2000bf05270 */
[----:B------:R-:W-:Y:S08]  /*aab0*/  IADD3 R144, PT, PT, R144, 0x1, RZ ;  /* 0x0000000190907810 */ /* 0x000ff00007ffe0ff */
[----:B------:R-:W-:Y:S05]  /*aac0*/  BRA.U !UP0, `(.L_x_124) ;  /* 0x0000000108287547 */ /* 0x000fea000b800000 */
[----:B------:R-:W-:Y:S01]  /*aad0*/  ISETP.NE.AND P0, PT, R215, RZ, PT ;  /* 0x000000ffd700720c */ /* 0x000fe20003f05270 */
[----:B------:R-:W-:Y:S01]  /*aae0*/  IMAD.U32 R3, RZ, RZ, UR51 ;  /* 0x00000033ff037e24 */ /* 0x000fe2000f8e00ff */
[----:B------:R-:W-:Y:S01]  /*aaf0*/  UIADD3 UR51, UPT, UPT, UR51, 0x1, URZ ;  /* 0x0000000133337890 */ /* 0x000fe2000fffe0ff */
[----:B------:R-:W-:Y:S03]  /*ab00*/  IMAD.U32 R0, RZ, RZ, UR45 ;  /* 0x0000002dff007e24 */ /* 0x000fe6000f8e00ff */
[----:B------:R-:W-:Y:S04]  /*ab10*/  UISETP.NE.AND UP0, UPT, UR51, 0x4, UPT ;  /* 0x000000043300788c */ /* 0x000fe8000bf05270 */
[----:B------:R-:W-:Y:S03]  /*ab20*/  USEL UR51, UR51, URZ, UP0 ;  /* 0x000000ff33337287 */ /* 0x000fe60008000000 */
[----:B------:R-:W-:Y:S05]  /*ab30*/  @!P0 LEA R3, R3, UR41, 0x3 ;  /* 0x0000002903038c11 */ /* 0x000fea000f8e18ff */
[----:B------:R-:W-:Y:S05]  /*ab40*/  @!P0 VIADD R3, R3, 0x50 ;  /* 0x0000005003038836 */ /* 0x000fea0000000000 */
[----:B------:R-:W-:Y:S04]  /*ab50*/  @!P0 PRMT R0, R0, 0x654, R3 ;  /* 0x0000065400008816 */ /* 0x000fe80000000003 */
[----:B------:R2:W-:Y:S03]  /*ab60*/  @!P0 SYNCS.ARRIVE.TRANS64.RED.A1T0 RZ, [R0+URZ], RZ ;  /* 0x000000ff00ff89a7 */ /* 0x0005e600081004ff */
.L_x_124:
[----:B------:R-:W-:Y:S01]  /*ab70*/  ISETP.NE.AND P2, PT, R210, RZ, PT ;  /* 0x000000ffd200720c */ /* 0x000fe20003f45270 */
[----:B------:R-:W-:Y:S01]  /*ab80*/  UIADD3 UR50, UPT, UPT, UR50, 0x4, URZ ;  /* 0x0000000432327890 */ /* 0x000fe2000fffe0ff */
[----:B------:R-:W-:Y:S01]  /*ab90*/  ISETP.NE.AND P0, PT, R211, 0x2, PT ;  /* 0x00000002d300780c */ /* 0x000fe20003f05270 */
[----:B------:R-:W-:Y:S01]  /*aba0*/  IMAD.IADD R20, R139, 0x1, R180 ;  /* 0x000000018b147824 */ /* 0x000fe200078e02b4 */
[----:B------:R-:W-:Y:S01]  /*abb0*/  ISETP.NE.AND P1, PT, R144, 0x2, PT ;  /* 0x000000029000780c */ /* 0x000fe20003f25270 */
[----:B------:R-:W-:Y:S01]  /*abc0*/  IMAD.IADD R21, R141, 0x1, R192 ;  /* 0x000000018d157824 */ /* 0x000fe200078e02c0 */
[----:B--2---:R-:W-:Y:S02]  /*abd0*/  SEL R0, RZ, 0x1, P0 ;  /* 0x00000001ff007807 */ /* 0x004fe40000000000 */
[----:B------:R-:W-:Y:S02]  /*abe0*/  SEL R3, RZ, 0x1, P1 ;  /* 0x00000001ff037807 */ /* 0x000fe40000800000 */
[----:B------:R-:W-:Y:S02]  /*abf0*/  LOP3.LUT R203, R203, R0, RZ, 0x3c, !PT ;  /* 0x00000000cbcb7212 */ /* 0x000fe400078e3cff */
[----:B------:R-:W-:Y:S02]  /*ac00*/  LOP3.LUT R204, R204, R3, RZ, 0x3c, !PT ;  /* 0x00000003cccc7212 */ /* 0x000fe400078e3cff */
[----:B------:R-:W-:Y:S02]  /*ac10*/  @P2 R2UR UR44, R202 ;  /* 0x00000000ca2c22ca */ /* 0x000fe400000e0000 */
[----:B------:R-:W-:Y:S02]  /*ac20*/  SEL R211, R211, RZ, P0 ;  /* 0x000000ffd3d37207 */ /* 0x000fe40000000000 */
[----:B------:R-:W-:Y:S01]  /*ac30*/  SEL R144, R144, RZ, P1 ;  /* 0x000000ff90907207 */ /* 0x000fe20000800000 */
[----:B------:R-:W-:Y:S10]  /*ac40*/  @P2 BRA `(.L_x_125) ;  /* 0xffffff9c00a42947 */ /* 0x000ff4000383ffff */
[----:B------:R-:W2:Y:S01]  /*ac50*/  LDCU.64 UR6, c[0x0][0x888] ;  /* 0x00011100ff0677ac */ /* 0x000ea20008000a00 */
[----:B------:R-:W3:Y:S01]  /*ac60*/  LDCU.64 UR4, c[0x0][0x890] ;  /* 0x00011200ff0477ac */ /* 0x000ee20008000a00 */
[----:B--2---:R-:W-:Y:S02]  /*ac70*/  ISETP.NE.U32.AND P2, PT, RZ, UR6, PT ;  /* 0x00000006ff007c0c */ /* 0x004fe4000bf45070 */
[----:B---3--:R-:W-:Y:S02]  /*ac80*/  ISETP.NE.U32.AND P1, PT, RZ, UR4, PT ;  /* 0x00000004ff007c0c */ /* 0x008fe4000bf25070 */
[----:B------:R-:W-:Y:S02]  /*ac90*/  ISETP.NE.AND.EX P2, PT, RZ, UR7, PT, P2 ;  /* 0x00000007ff007c0c */ /* 0x000fe4000bf45320 */
[----:B------:R-:W-:-:S13]  /*aca0*/  ISETP.NE.AND.EX P0, PT, RZ, UR5, PT, P1 ;  /* 0x00000005ff007c0c */ /* 0x000fda000bf05310 */
[----:B------:R-:W-:Y:S05]  /*acb0*/  @P2 BRA P0, `(.L_x_126) ;  /* 0x00000000003c2947 */ /* 0x000fea0000000000 */
[----:B------:R-:W-:-:S13]  /*acc0*/  ISETP.NE.AND.EX P1, PT, RZ, UR5, PT, P1 ;  /* 0x00000005ff007c0c */ /* 0x000fda000bf25310 */
[----:B------:R-:W-:Y:S05]  /*acd0*/  @P1 BRA `(.L_x_127) ;  /* 0x00000000000c1947 */ /* 0x000fea0003800000 */
[----:B------:R-:W-:-:S13]  /*ace0*/  FSETP.NEU.AND P0, PT, R145, RZ, PT ;  /* 0x000000ff9100720b */ /* 0x000fda0003f0d000 */
[----:B------:R-:W-:Y:S05]  /*acf0*/  @!P0 EXIT ;  /* 0x000000000000894d */ /* 0x000fea0003800000 */
[----:B------:R-:W-:Y:S05]  /*ad00*/  BRA `(.L_x_126) ;  /* 0x0000000000287947 */ /* 0x000fea0003800000 */
.L_x_127:
[----:B------:R-:W-:Y:S01]  /*ad10*/  ISETP.NE.AND P0, PT, R212, RZ, PT ;  /* 0x000000ffd400720c */ /* 0x000fe20003f05270 */
[----:B------:R-:W-:-:S12]  /*ad20*/  BSSY.RECONVERGENT B0, `(.L_x_126) ;  /* 0x0000008000007945 */ /* 0x000fd80003800200 */
[----:B------:R-:W-:Y:S05]  /*ad30*/  @P0 BRA `(.L_x_128) ;  /* 0x0000000000100947 */ /* 0x000fea0003800000 */
[----:B------:R-:W-:-:S04]  /*ad40*/  ISETP.NE.U32.AND P0, PT, RZ, UR6, PT ;  /* 0x00000006ff007c0c */ /* 0x000fc8000bf05070 */
[----:B------:R-:W-:-:S13]  /*ad50*/  ISETP.NE.AND.EX P0, PT, RZ, UR7, PT, P0 ;  /* 0x00000007ff007c0c */ /* 0x000fda000bf05300 */
[----:B------:R-:W-:Y:S05]  /*ad60*/  @!P0 EXIT ;  /* 0x000000000000894d */ /* 0x000fea0003800000 */
[----:B------:R-:W-:Y:S05]  /*ad70*/  BRA `(.L_x_129) ;  /* 0x0000000000087947 */ /* 0x000fea0003800000 */
.L_x_128:
[----:B------:R-:W-:-:S13]  /*ad80*/  FSETP.NEU.AND P0, PT, R145, RZ, PT ;  /* 0x000000ff9100720b */ /* 0x000fda0003f0d000 */
[----:B------:R-:W-:Y:S05]  /*ad90*/  @!P0 EXIT ;  /* 0x000000000000894d */ /* 0x000fea0003800000 */
.L_x_129:
[----:B------:R-:W-:Y:S05]  /*ada0*/  BSYNC.RECONVERGENT B0 ;  /* 0x0000000000007941 */ /* 0x000fea0003800200 */
.L_x_126:
[----:B------:R-:W-:Y:S01]  /*adb0*/  ULEA UR4, UR51, UR41, 0x3 ;  /* 0x0000002933047291 */ /* 0x000fe2000f8e18ff */
[----:B------:R-:W-:-:S04]  /*adc0*/  DEPBAR.LE SB0, 0x0 ;  /* 0x000080000000791a */ /* 0x000fc80000000000 */
[----:B------:R-:W-:-:S04]  /*add0*/  UIADD3 UR4, UPT, UPT, UR4, 0x50, URZ ;  /* 0x0000005004047890 */ /* 0x000fc8000fffe0ff */
[----:B------:R-:W-:-:S09]  /*ade0*/  UPRMT UR4, UR45, 0x654, UR4 ;  /* 0x000006542d047896 */ /* 0x000fd20008000004 */
[----:B------:R-:W-:Y:S01]  /*adf0*/  SYNCS.ARRIVE.TRANS64.RED.A1T0 RZ, [UR4], RZ ;  /* 0x000000ffffff79a7 */ /* 0x000fe20008100404 */
[----:B------:R-:W-:Y:S05]  /*ae00*/  EXIT ;  /* 0x000000000000794d */ /* 0x000fea0003800000 */
.L_x_19:
[----:B----4-:R4:W1:Y:S02]  /*ae10*/  SYNCS.PHASECHK.TRANS64.TRYWAIT P0, [R3+URZ+0xd0], R2 ;  /* 0x0000d002030075a7 */ /* 0x01086400080011ff */
[----:B-1----:R-:W-:Y:S05]  /*ae20*/  @!P0 NANOSLEEP.SYNCS 0x989680 ;  /* 0x009896800000895d */ /* 0x002fea0003900000 */
[----:B------:R-:W1:Y:S02]  /*ae30*/  @!P0 SYNCS.PHASECHK.TRANS64 P0, [R3+URZ+0xd0], R2 ;  /* 0x0000d002030085a7 */ /* 0x000e6400080010ff */
[----:B-1----:R-:W-:Y:S05]  /*ae40*/  @!P0 BRA `(.L_x_19) ;  /* 0xfffffffc00f08947 */ /* 0x002fea000383ffff */
[----:B------:R-:W-:Y:S05]  /*ae50*/  BRA `(.L_x_130) ;  /* 0xffffff6400b87947 */ /* 0x000fea000383ffff */
.L_x_22:
[----:B-1----:R-:W-:-:S07]  /*ae60*/  MOV R2, UR41 ;  /* 0x0000002900027c02 */ /* 0x002fce0008000f00 */
.L_x_131:
[----:B-1----:R1:W4:Y:S02]  /*ae70*/  SYNCS.PHASECHK.TRANS64.TRYWAIT P0, [R2+URZ+0x18], R5 ;  /* 0x00001805020075a7 */ /* 0x00232400080011ff */
[----:B----4-:R-:W-:Y:S05]  /*ae80*/  @!P0 NANOSLEEP.SYNCS 0x989680 ;  /* 0x009896800000895d */ /* 0x010fea0003900000 */
[----:B------:R-:W4:Y:S02]  /*ae90*/  @!P0 SYNCS.PHASECHK.TRANS64 P0, [R2+URZ+0x18], R5 ;  /* 0x00001805020085a7 */ /* 0x000f2400080010ff */
[----:B----4-:R-:W-:Y:S05]  /*aea0*/  @!P0 BRA `(.L_x_131) ;  /* 0xfffffffc00f08947 */ /* 0x010fea000383ffff */
[----:B------:R-:W-:Y:S05]  /*aeb0*/  BRA `(.L_x_21) ;  /* 0xffffff6800087947 */ /* 0x000fea000383ffff */
.L_x_28:
[----:B-1----:R-:W-:-:S07]  /*aec0*/  MOV R2, UR17 ;  /* 0x0000001100027c02 */ /* 0x002fce0008000f00 */
.L_x_132:
[----:B-1----:R1:W4:Y:S02]  /*aed0*/  SYNCS.PHASECHK.TRANS64.TRYWAIT P0, [R2+URZ+0x18], R5 ;  /* 0x00001805020075a7 */ /* 0x00232400080011ff */
[----:B----4-:R-:W-:Y:S05]  /*aee0*/  @!P0 NANOSLEEP.SYNCS 0x989680 ;  /* 0x009896800000895d */ /* 0x010fea0003900000 */
[----:B------:R-:W4:Y:S02]  /*aef0*/  @!P0 SYNCS.PHASECHK.TRANS64 P0, [R2+URZ+0x18], R5 ;  /* 0x00001805020085a7 */ /* 0x000f2400080010ff */
[----:B----4-:R-:W-:Y:S05]  /*af00*/  @!P0 BRA `(.L_x_132) ;  /* 0xfffffffc00f08947 */ /* 0x010fea000383ffff */
[----:B------:R-:W-:Y:S05]  /*af10*/  BRA `(.L_x_27) ;  /* 0xffffff6800b47947 */ /* 0x000fea000383ffff */
.L_x_32:
[----:B-1----:R1:W4:Y:S02]  /*af20*/  SYNCS.PHASECHK.TRANS64.TRYWAIT P0, [R2+URZ+0x80], R3 ;  /* 0x00008003020075a7 */ /* 0x00232400080011ff */
[----:B----4-:R-:W-:Y:S05]  /*af30*/  @!P0 NANOSLEEP.SYNCS 0x989680 ;  /* 0x009896800000895d */ /* 0x010fea0003900000 */
[----:B------:R-:W4:Y:S02]  /*af40*/  @!P0 SYNCS.PHASECHK.TRANS64 P0, [R2+URZ+0x80], R3 ;  /* 0x00008003020085a7 */ /* 0x000f2400080010ff */
[----:B----4-:R-:W-:Y:S05]  /*af50*/  @!P0 BRA `(.L_x_32) ;  /* 0xfffffffc00f08947 */ /* 0x010fea000383ffff */
[----:B------:R-:W-:Y:S05]  /*af60*/  BRA `(.L_x_133) ;  /* 0xffffff6c00447947 */ /* 0x000fea000383ffff */
.L_x_36:
[----:B--2---:R-:W-:-:S07]  /*af70*/  MOV R0, UR5 ;  /* 0x0000000500007c02 */ /* 0x004fce0008000f00 */
.L_x_134:
[----:B-1----:R1:W2:Y:S02]  /*af80*/  SYNCS.PHASECHK.TRANS64.TRYWAIT P0, [R0+URZ], R3 ;  /* 0x00000003000075a7 */ /* 0x0022a400080011ff */
[----:B--2---:R-:W-:Y:S05]  /*af90*/  @!P0 NANOSLEEP.SYNCS 0x989680 ;  /* 0x009896800000895d */ /* 0x004fea0003900000 */
[----:B------:R-:W2:Y:S02]  /*afa0*/  @!P0 SYNCS.PHASECHK.TRANS64 P0, [R0+URZ], R3 ;  /* 0x00000003000085a7 */ /* 0x000ea400080010ff */
[----:B--2---:R-:W-:Y:S05]  /*afb0*/  @!P0 BRA `(.L_x_134) ;  /* 0xfffffffc00f08947 */ /* 0x004fea000383ffff */
[----:B------:R-:W-:Y:S05]  /*afc0*/  BRA `(.L_x_135) ;  /* 0xffffff7000b47947 */ /* 0x000fea000383ffff */
.L_x_37:
[----:B--2---:R-:W-:-:S07]  /*afd0*/  MOV R0, UR5 ;  /* 0x0000000500007c02 */ /* 0x004fce0008000f00 */
.L_x_136:
[----:B-1----:R1:W2:Y:S02]  /*afe0*/  SYNCS.PHASECHK.TRANS64.TRYWAIT P0, [R0+URZ], R3 ;  /* 0x00000003000075a7 */ /* 0x0022a400080011ff */
[----:B--2---:R-:W-:Y:S05]  /*aff0*/  @!P0 NANOSLEEP.SYNCS 0x989680 ;  /* 0x009896800000895d */ /* 0x004fea0003900000 */
[----:B------:R-:W2:Y:S02]  /*b000*/  @!P0 SYNCS.PHASECHK.TRANS64 P0, [R0+URZ], R3 ;  /* 0x00000003000085a7 */ /* 0x000ea400080010ff */
[----:B--2---:R-:W-:Y:S05]  /*b010*/  @!P0 BRA `(.L_x_136) ;  /* 0xfffffffc00f08947 */ /* 0x004fea000383ffff */
[----:B------:R-:W-:Y:S05]  /*b020*/  BRA `(.L_x_137) ;  /* 0xffffff7000c07947 */ /* 0x000fea000383ffff */
.L_x_40:
[----:B-1----:R1:W2:Y:S02]  /*b030*/  SYNCS.PHASECHK.TRANS64.TRYWAIT P0, [R0+URZ+0xc0], R5 ;  /* 0x0000c005000075a7 */ /* 0x0022a400080011ff */
[----:B--2---:R-:W-:Y:S05]  /*b040*/  @!P0 NANOSLEEP.SYNCS 0x989680 ;  /* 0x009896800000895d */ /* 0x004fea0003900000 */
[----:B------:R-:W2:Y:S02]  /*b050*/  @!P0 SYNCS.PHASECHK.TRANS64 P0, [R0+URZ+0xc0], R5 ;  /* 0x0000c005000085a7 */ /* 0x000ea400080010ff */
[----:B--2---:R-:W-:Y:S05]  /*b060*/  @!P0 BRA `(.L_x_40) ;  /* 0xfffffffc00f08947 */ /* 0x004fea000383ffff */
[----:B------:R-:W-:Y:S05]  /*b070*/  BRA `(.L_x_138) ;  /* 0xffffff74001c7947 */ /* 0x000fea000383ffff */
.L_x_41:
[----:B------:R-:W-:-:S07]  /*b080*/  MOV R0, UR5 ;  /* 0x0000000500007c02 */ /* 0x000fce0008000f00 */
.L_x_139:
[----:B-1----:R1:W2:Y:S02]  /*b090*/  SYNCS.PHASECHK.TRANS64.TRYWAIT P0, [R0+URZ+0x90], R5 ;  /* 0x00009005000075a7 */ /* 0x0022a400080011ff */
[----:B--2---:R-:W-:Y:S05]  /*b0a0*/  @!P0 NANOSLEEP.SYNCS 0x989680 ;  /* 0x009896800000895d */ /* 0x004fea0003900000 */
[----:B------:R-:W2:Y:S02]  /*b0b0*/  @!P0 SYNCS.PHASECHK.TRANS64 P0, [R0+URZ+0x90], R5 ;  /* 0x00009005000085a7 */ /* 0x000ea400080010ff */
[----:B--2---:R-:W-:Y:S05]  /*b0c0*/  @!P0 BRA `(.L_x_139) ;  /* 0xfffffffc00f08947 */ /* 0x004fea000383ffff */
[----:B------:R-:W-:Y:S05]  /*b0d0*/  BRA `(.L_x_140) ;  /* 0xffffff74002c7947 */ /* 0x000fea000383ffff */
.L_x_42:
[----:B-1----:R1:W2:Y:S02]  /*b0e0*/  SYNCS.PHASECHK.TRANS64.TRYWAIT P1, [R0+URZ+0x80], R5 ;  /* 0x00008005000075a7 */ /* 0x0022a400080211ff */
[----:B--2---:R-:W-:Y:S05]  /*b0f0*/  @!P1 NANOSLEEP.SYNCS 0x989680 ;  /* 0x009896800000995d */ /* 0x004fea0003900000 */
[----:B------:R-:W2:Y:S02]  /*b100*/  @!P1 SYNCS.PHASECHK.TRANS64 P1, [R0+URZ+0x80], R5 ;  /* 0x00008005000095a7 */ /* 0x000ea400080210ff */
[----:B--2---:R-:W-:Y:S05]  /*b110*/  @!P1 BRA `(.L_x_42) ;  /* 0xfffffffc00f09947 */ /* 0x004fea000383ffff */
[----:B------:R-:W-:Y:S05]  /*b120*/  BRA `(.L_x_141) ;  /* 0xffffff74005c7947 */ /* 0x000fea000383ffff */
.L_x_45:
[----:B------:R-:W-:-:S07]  /*b130*/  MOV R0, UR5 ;  /* 0x0000000500007c02 */ /* 0x000fce0008000f00 */
.L_x_142:
[----:B-1----:R1:W2:Y:S02]  /*b140*/  SYNCS.PHASECHK.TRANS64.TRYWAIT P0, [R0+URZ+0x90], R3 ;  /* 0x00009003000075a7 */ /* 0x0022a400080011ff */
[----:B--2---:R-:W-:Y:S05]  /*b150*/  @!P0 NANOSLEEP.SYNCS 0x989680 ;  /* 0x009896800000895d */ /* 0x004fea0003900000 */
[----:B------:R-:W2:Y:S02]  /*b160*/  @!P0 SYNCS.PHASECHK.TRANS64 P0, [R0+URZ+0x90], R3 ;  /* 0x00009003000085a7 */ /* 0x000ea400080010ff */
[----:B--2---:R-:W-:Y:S05]  /*b170*/  @!P0 BRA `(.L_x_142) ;  /* 0xfffffffc00f08947 */ /* 0x004fea000383ffff */
[----:B------:R-:W-:Y:S05]  /*b180*/  BRA `(.L_x_44) ;  /* 0xffffff7400b07947 */ /* 0x000fea000383ffff */
.L_x_52:
[----:B-1----:R1:W2:Y:S02]  /*b190*/  SYNCS.PHASECHK.TRANS64.TRYWAIT P1, [R0+URZ+0x80], R5 ;  /* 0x00008005000075a7 */ /* 0x0022a400080211ff */
[----:B--2---:R-:W-:Y:S05]  /*b1a0*/  @!P1 NANOSLEEP.SYNCS 0x989680 ;  /* 0x009896800000995d */ /* 0x004fea0003900000 */
[----:B------:R-:W2:Y:S02]  /*b1b0*/  @!P1 SYNCS.PHASECHK.TRANS64 P1, [R0+URZ+0x80], R5 ;  /* 0x00008005000095a7 */ /* 0x000ea400080210ff */
[----:B--2---:R-:W-:Y:S05]  /*b1c0*/  @!P1 BRA `(.L_x_52) ;  /* 0xfffffffc00f09947 */ /* 0x004fea000383ffff */
[----:B------:R-:W-:Y:S05]  /*b1d0*/  BRA `(.L_x_143) ;  /* 0xffffff7c00207947 */ /* 0x000fea000383ffff */
.L_x_53:
[----:B------:R-:W-:-:S07]  /*b1e0*/  MOV R3, UR7 ;  /* 0x0000000700037c02 */ /* 0x000fce0008000f00 */
.L_x_144:
[----:B-1----:R1:W2:Y:S02]  /*b1f0*/  SYNCS.PHASECHK.TRANS64.TRYWAIT P0, [R3+URZ+0xb0], R0 ;  /* 0x0000b000030075a7 */ /* 0x0022a400080011ff */
[----:B--2---:R-:W-:Y:S05]  /*b200*/  @!P0 NANOSLEEP.SYNCS 0x989680 ;  /* 0x009896800000895d */ /* 0x004fea0003900000 */
[----:B------:R-:W2:Y:S02]  /*b210*/  @!P0 SYNCS.PHASECHK.TRANS64 P0, [R3+URZ+0xb0], R0 ;  /* 0x0000b000030085a7 */ /* 0x000ea400080010ff */
[----:B--2---:R-:W-:Y:S05]  /*b220*/  @!P0 BRA `(.L_x_144) ;  /* 0xfffffffc00f08947 */ /* 0x004fea000383ffff */
[----:B------:R-:W-:Y:S05]  /*b230*/  BRA `(.L_x_145) ;  /* 0xffffff7c00587947 */ /* 0x000fea000383ffff */
.L_x_56:
[----:B------:R-:W-:Y:S07]  /*b240*/  MOV R0, UR6 ;  /* 0x0000000600007c02 */ /* 0x000fee0008000f00 */
.L_x_146:
[----:B-1----:R1:W2:Y:S02]  /*b250*/  SYNCS.PHASECHK.TRANS64.TRYWAIT P0, [R0+URZ], R3 ;  /* 0x00000003000075a7 */ /* 0x0022a400080011ff */
[----:B--2---:R-:W-:Y:S05]  /*b260*/  @!P0 NANOSLEEP.SYNCS 0x989680 ;  /* 0x009896800000895d */ /* 0x004fea0003900000 */
[----:B------:R-:W2:Y:S02]  /*b270*/  @!P0 SYNCS.PHASECHK.TRANS64 P0, [R0+URZ], R3 ;  /* 0x00000003000085a7 */ /* 0x000ea400080010ff */
[----:B--2---:R-:W-:Y:S05]  /*b280*/  @!P0 BRA `(.L_x_146) ;  /* 0xfffffffc00f08947 */ /* 0x004fea000383ffff */
[----:B------:R-:W-:Y:S05]  /*b290*/  BRA `(.L_x_55) ;  /* 0xffffff7c00747947 */ /* 0x000fea000383ffff */
.L_x_59:
[----:B------:R-:W-:-:S07]  /*b2a0*/  MOV R0, UR6 ;  /* 0x0000000600007c02 */ /* 0x000fce0008000f00 */
.L_x_147:
[----:B--2---:R2:W4:Y:S02]  /*b2b0*/  SYNCS.PHASECHK.TRANS64.TRYWAIT P0, [R0+URZ], R3 ;  /* 0x00000003000075a7 */ /* 0x00452400080011ff */
[----:B----4-:R-:W-:Y:S05]  /*b2c0*/  @!P0 NANOSLEEP.SYNCS 0x989680 ;  /* 0x009896800000895d */ /* 0x010fea0003900000 */
[----:B------:R-:W4:Y:S02]  /*b2d0*/  @!P0 SYNCS.PHASECHK.TRANS64 P0, [R0+URZ], R3 ;  /* 0x00000003000085a7 */ /* 0x000f2400080010ff */
[----:B----4-:R-:W-:Y:S05]  /*b2e0*/  @!P0 BRA `(.L_x_147) ;  /* 0xfffffffc00f08947 */ /* 0x010fea000383ffff */
[----:B------:R-:W-:Y:S05]  /*b2f0*/  BRA `(.L_x_148) ;  /* 0xffffff8000507947 */ /* 0x000fea000383ffff */
.L_x_60:
[----:B------:R-:W-:-:S07]  /*b300*/  MOV R0, UR7 ;  /* 0x0000000700007c02 */ /* 0x000fce0008000f00 */
.L_x_149:
[----:B-1----:R1:W2:Y:S02]  /*b310*/  SYNCS.PHASECHK.TRANS64.TRYWAIT P0, [R0+URZ], R3 ;  /* 0x00000003000075a7 */ /* 0x0022a400080011ff */
[----:B--2---:R-:W-:Y:S05]  /*b320*/  @!P0 NANOSLEEP.SYNCS 0x989680 ;  /* 0x009896800000895d */ /* 0x004fea0003900000 */
[----:B------:R-:W2:Y:S02]  /*b330*/  @!P0 SYNCS.PHASECHK.TRANS64 P0, [R0+URZ], R3 ;  /* 0x00000003000085a7 */ /* 0x000ea400080010ff */
[----:B--2---:R-:W-:Y:S05]  /*b340*/  @!P0 BRA `(.L_x_149) ;  /* 0xfffffffc00f08947 */ /* 0x004fea000383ffff */
[----:B------:R-:W-:Y:S05]  /*b350*/  BRA `(.L_x_150) ;  /* 0xffffff80005c7947 */ /* 0x000fea000383ffff */
.L_x_65:
[----:B---3--:R3:W1:Y:S02]  /*b360*/  SYNCS.PHASECHK.TRANS64.TRYWAIT P0, [R0+URZ+0x80], R3 ;  /* 0x00008003000075a7 */ /* 0x00866400080011ff */
[----:B-1----:R-:W-:Y:S05]  /*b370*/  @!P0 NANOSLEEP.SYNCS 0x989680 ;  /* 0x009896800000895d */ /* 0x002fea0003900000 */
[----:B------:R-:W1:Y:S02]  /*b380*/  @!P0 SYNCS.PHASECHK.TRANS64 P0, [R0+URZ+0x80], R3 ;  /* 0x00008003000085a7 */ /* 0x000e6400080010ff */
[----:B-1----:R-:W-:Y:S05]  /*b390*/  @!P0 BRA `(.L_x_65) ;  /* 0xfffffffc00f08947 */ /* 0x002fea000383ffff */
[----:B------:R-:W-:Y:S05]  /*b3a0*/  BRA `(.L_x_151) ;  /* 0xffffff8400687947 */ /* 0x000fea000383ffff */
.L_x_68:
[----:B------:R-:W-:Y:S07]  /*b3b0*/  MOV R0, UR6 ;  /* 0x0000000600007c02 */ /* 0x000fee0008000f00 */
.L_x_152:
[----:B-1----:R1:W3:Y:S02]  /*b3c0*/  SYNCS.PHASECHK.TRANS64.TRYWAIT P0, [R0+URZ+0x78], R3 ;  /* 0x00007803000075a7 */ /* 0x0022e400080011ff */
[----:B---3--:R-:W-:Y:S05]  /*b3d0*/  @!P0 NANOSLEEP.SYNCS 0x989680 ;  /* 0x009896800000895d */ /* 0x008fea0003900000 */
[----:B------:R-:W3:Y:S02]  /*b3e0*/  @!P0 SYNCS.PHASECHK.TRANS64 P0, [R0+URZ+0x78], R3 ;  /* 0x00007803000085a7 */ /* 0x000ee400080010ff */
[----:B---3--:R-:W-:Y:S05]  /*b3f0*/  @!P0 BRA `(.L_x_152) ;  /* 0xfffffffc00f08947 */ /* 0x008fea000383ffff */
[----:B------:R-:W-:Y:S05]  /*b400*/  BRA `(.L_x_67) ;  /* 0xffffff8800487947 */ /* 0x000fea000383ffff */
.L_x_71:
[----:B------:R-:W-:Y:S07]  /*b410*/  MOV R3, UR6 ;  /* 0x0000000600037c02 */ /* 0x000fee0008000f00 */
.L_x_153:
[----:B-1----:R1:W2:Y:S02]  /*b420*/  SYNCS.PHASECHK.TRANS64.TRYWAIT P0, [R3+URZ+0x50], R12 ;  /* 0x0000500c030075a7 */ /* 0x0022a400080011ff */
[----:B--2---:R-:W-:Y:S05]  /*b430*/  @!P0 NANOSLEEP.SYNCS 0x989680 ;  /* 0x009896800000895d */ /* 0x004fea0003900000 */
[----:B------:R-:W2:Y:S02]  /*b440*/  @!P0 SYNCS.PHASECHK.TRANS64 P0, [R3+URZ+0x50], R12 ;  /* 0x0000500c030085a7 */ /* 0x000ea400080010ff */
[----:B--2---:R-:W-:Y:S05]  /*b450*/  @!P0 BRA `(.L_x_153) ;  /* 0xfffffffc00f08947 */ /* 0x004fea000383ffff */
[----:B------:R-:W-:Y:S05]  /*b460*/  BRA `(.L_x_154) ;  /* 0xffffff8800c07947 */ /* 0x000fea000383ffff */
.L_x_72:
[----:B-1----:R-:W-:Y:S07]  /*b470*/  MOV R3, UR6 ;  /* 0x0000000600037c02 */ /* 0x002fee0008000f00 */
.L_x_155:
[----:B-1----:R1:W2:Y:S02]  /*b480*/  SYNCS.PHASECHK.TRANS64.TRYWAIT P0, [R3+URZ+0x58], R12 ;  /* 0x0000580c030075a7 */ /* 0x0022a400080011ff */
[----:B--2---:R-:W-:Y:S05]  /*b490*/  @!P0 NANOSLEEP.SYNCS 0x989680 ;  /* 0x009896800000895d */ /* 0x004fea0003900000 */
[----:B------:R-:W2:Y:S02]  /*b4a0*/  @!P0 SYNCS.PHASECHK.TRANS64 P0, [R3+URZ+0x58], R12 ;  /* 0x0000580c030085a7 */ /* 0x000ea400080010ff */
[----:B--2---:R-:W-:Y:S05]  /*b4b0*/  @!P0 BRA `(.L_x_155) ;  /* 0xfffffffc00f08947 */ /* 0x004fea000383ffff */
[----:B------:R-:W-:Y:S05]  /*b4c0*/  BRA `(.L_x_156) ;  /* 0xffffff8c00007947 */ /* 0x000fea000383ffff */
.L_x_73:
[----:B-1----:R-:W-:Y:S07]  /*b4d0*/  MOV R3, UR6 ;  /* 0x0000000600037c02 */ /* 0x002fee0008000f00 */
.L_x_157:
[----:B-1----:R1:W2:Y:S02]  /*b4e0*/  SYNCS.PHASECHK.TRANS64.TRYWAIT P0, [R3+URZ+0x60], R12 ;  /* 0x0000600c030075a7 */ /* 0x0022a400080011ff */
[----:B--2---:R-:W-:Y:S05]  /*b4f0*/  @!P0 NANOSLEEP.SYNCS 0x989680 ;  /* 0x009896800000895d */ /* 0x004fea0003900000 */
[----:B------:R-:W2:Y:S02]  /*b500*/  @!P0 SYNCS.PHASECHK.TRANS64 P0, [R3+URZ+0x60], R12 ;  /* 0x0000600c030085a7 */ /* 0x000ea400080010ff */
[----:B--2---:R-:W-:Y:S05]  /*b510*/  @!P0 BRA `(.L_x_157) ;  /* 0xfffffffc00f08947 */ /* 0x004fea000383ffff */
[----:B------:R-:W-:Y:S05]  /*b520*/  BRA `(.L_x_158) ;  /* 0xffffff8c00487947 */ /* 0x000fea000383ffff */
.L_x_74:
[----:B------:R-:W-:Y:S07]  /*b530*/  MOV R3, UR6 ;  /* 0x0000000600037c02 */ /* 0x000fee0008000f00 */
.L_x_159:
[----:B-1----:R1:W2:Y:S02]  /*b540*/  SYNCS.PHASECHK.TRANS64.TRYWAIT P0, [R3+URZ+0x68], R12 ;  /* 0x0000680c030075a7 */ /* 0x0022a400080011ff */
[----:B--2---:R-:W-:Y:S05]  /*b550*/  @!P0 NANOSLEEP.SYNCS 0x989680 ;  /* 0x009896800000895d */ /* 0x004fea0003900000 */
[----:B------:R-:W2:Y:S02]  /*b560*/  @!P0 SYNCS.PHASECHK.TRANS64 P0, [R3+URZ+0x68], R12 ;  /* 0x0000680c030085a7 */ /* 0x000ea400080010ff */
[----:B--2---:R-:W-:Y:S05]  /*b570*/  @!P0 BRA `(.L_x_159) ;  /* 0xfffffffc00f08947 */ /* 0x004fea000383ffff */
[----:B------:R-:W-:Y:S05]  /*b580*/  BRA `(.L_x_160) ;  /* 0xffffff8c00d07947 */ /* 0x000fea000383ffff */
.L_x_76:
[----:B------:R-:W-:-:S07]  /*b590*/  MOV R0, UR6 ;  /* 0x0000000600007c02 */ /* 0x000fce0008000f00 */
.L_x_161:
[----:B-1----:R1:W2:Y:S02]  /*b5a0*/  SYNCS.PHASECHK.TRANS64.TRYWAIT P0, [R0+URZ+0x50], R3 ;  /* 0x00005003000075a7 */ /* 0x0022a400080011ff */
[----:B--2---:R-:W-:Y:S05]  /*b5b0*/  @!P0 NANOSLEEP.SYNCS 0x989680 ;  /* 0x009896800000895d */ /* 0x004fea0003900000 */
[----:B------:R-:W2:Y:S02]  /*b5c0*/  @!P0 SYNCS.PHASECHK.TRANS64 P0, [R0+URZ+0x50], R3 ;  /* 0x00005003000085a7 */ /* 0x000ea400080010ff */
[----:B--2---:R-:W-:Y:S05]  /*b5d0*/  @!P0 BRA `(.L_x_161) ;  /* 0xfffffffc00f08947 */ /* 0x004fea000383ffff */
[----:B------:R-:W-:Y:S05]  /*b5e0*/  BRA `(.L_x_162) ;  /* 0xffffff9000407947 */ /* 0x000fea000383ffff */
.L_x_77:
[----:B-1----:R-:W-:-:S07]  /*b5f0*/  MOV R0, UR6 ;  /* 0x0000000600007c02 */ /* 0x002fce0008000f00 */
.L_x_163:
[----:B-1----:R1:W2:Y:S02]  /*b600*/  SYNCS.PHASECHK.TRANS64.TRYWAIT P0, [R0+URZ+0x58], R3 ;  /* 0x00005803000075a7 */ /* 0x0022a400080011ff */
[----:B--2---:R-:W-:Y:S05]  /*b610*/  @!P0 NANOSLEEP.SYNCS 0x989680 ;  /* 0x009896800000895d */ /* 0x004fea0003900000 */
[----:B------:R-:W2:Y:S02]  /*b620*/  @!P0 SYNCS.PHASECHK.TRANS64 P0, [R0+URZ+0x58], R3 ;  /* 0x00005803000085a7 */ /* 0x000ea400080010ff */
[----:B--2---:R-:W-:Y:S05]  /*b630*/  @!P0 BRA `(.L_x_163) ;  /* 0xfffffffc00f08947 */ /* 0x004fea000383ffff */
[----:B------:R-:W-:Y:S05]  /*b640*/  BRA `(.L_x_164) ;  /* 0xffffff9000307947 */ /* 0x000fea000383ffff */
.L_x_78:
[----:B-1----:R-:W-:-:S07]  /*b650*/  MOV R0, UR6 ;  /* 0x0000000600007c02 */ /* 0x002fce0008000f00 */
.L_x_165:
[----:B-1----:R1:W2:Y:S02]  /*b660*/  SYNCS.PHASECHK.TRANS64.TRYWAIT P0, [R0+URZ+0x60], R3 ;  /* 0x00006003000075a7 */ /* 0x0022a400080011ff */
[----:B--2---:R-:W-:Y:S05]  /*b670*/  @!P0 NANOSLEEP.SYNCS 0x989680 ;  /* 0x009896800000895d */ /* 0x004fea0003900000 */
[----:B------:R-:W2:Y:S02]  /*b680*/  @!P0 SYNCS.PHASECHK.TRANS64 P0, [R0+URZ+0x60], R3 ;  /* 0x00006003000085a7 */ /* 0x000ea400080010ff */
[----:B--2---:R-:W-:Y:S05]  /*b690*/  @!P0 BRA `(.L_x_165) ;  /* 0xfffffffc00f08947 */ /* 0x004fea000383ffff */
[----:B------:R-:W-:Y:S05]  /*b6a0*/  BRA `(.L_x_166) ;  /* 0xffffff9000207947 */ /* 0x000fea000383ffff */
.L_x_80:
[----:B--2---:R2:W4:Y:S02]  /*b6b0*/  SYNCS.PHASECHK.TRANS64.TRYWAIT P0, [R0+URZ+0x80], R3 ;  /* 0x00008003000075a7 */ /* 0x00452400080011ff */
[----:B----4-:R-:W-:Y:S05]  /*b6c0*/  @!P0 NANOSLEEP.SYNCS 0x989680 ;  /* 0x009896800000895d */ /* 0x010fea0003900000 */
[----:B------:R-:W4:Y:S02]  /*b6d0*/  @!P0 SYNCS.PHASECHK.TRANS64 P0, [R0+URZ+0x80], R3 ;  /* 0x00008003000085a7 */ /* 0x000f2400080010ff */
[----:B----4-:R-:W-:Y:S05]  /*b6e0*/  @!P0 BRA `(.L_x_80) ;  /* 0xfffffffc00f08947 */ /* 0x010fea000383ffff */
[----:B------:R-:W-:Y:S05]  /*b6f0*/  BRA `(.L_x_167) ;  /* 0xffffff94000c7947 */ /* 0x000fea000383ffff */
.L_x_93:
[----:B-1----:R-:W-:Y:S04]  /*b700*/  MOV R4, UR41 ;  /* 0x0000002900047c02 */ /* 0x002fe80008000f00 */
[----:B------:R1:W2:Y:S03]  /*b710*/  SYNCS.PHASECHK.TRANS64.TRYWAIT P1, [R4+URZ+0x30], R5 ;  /* 0x00003005040075a7 */ /* 0x0002a600080211ff */
[----:B--2---:R-:W-:Y:S05]  /*b720*/  @!P1 NANOSLEEP.SYNCS 0x989680 ;  /* 0x009896800000995d */ /* 0x004fea0003900000 */
[----:B------:R-:W2:Y:S02]  /*b730*/  @!P1 SYNCS.PHASECHK.TRANS64 P1, [R4+URZ+0x30], R5 ;  /* 0x00003005040095a7 */ /* 0x000ea400080210ff */
[----:B--2---:R-:W-:Y:S05]  /*b740*/  @!P1 BRA `(.L_x_93) ;  /* 0xfffffffc00ec9947 */ /* 0x004fea000383ffff */
[----:B------:R-:W-:Y:S05]  /*b750*/  BRA `(.L_x_92) ;  /* 0xffffffa000c87947 */ /* 0x000fea000383ffff */
.L_x_95:
[----:B--2---:R2:W4:Y:S02]  /*b760*/  SYNCS.PHASECHK.TRANS64.TRYWAIT P0, [R147+URZ+0xa0], R0 ;  /* 0x0000a000930075a7 */ /* 0x00452400080011ff */
[----:B----4-:R-:W-:Y:S05]  /*b770*/  @!P0 NANOSLEEP.SYNCS 0x989680 ;  /* 0x009896800000895d */ /* 0x010fea0003900000 */
[----:B------:R-:W4:Y:S02]  /*b780*/  @!P0 SYNCS.PHASECHK.TRANS64 P0, [R147+URZ+0xa0], R0 ;  /* 0x0000a000930085a7 */ /* 0x000f2400080010ff */
[----:B----4-:R-:W-:Y:S05]  /*b790*/  @!P0 BRA `(.L_x_95) ;  /* 0xfffffffc00f08947 */ /* 0x010fea000383ffff */
[----:B------:R-:W-:Y:S05]  /*b7a0*/  BRA `(.L_x_94) ;  /* 0xffffffa400287947 */ /* 0x000fea000383ffff */
.L_x_104:
[----:B-1----:R1:W2:Y:S02]  /*b7b0*/  SYNCS.PHASECHK.TRANS64.TRYWAIT P0, [R3+URZ+0x30], R0 ;  /* 0x00003000030075a7 */ /* 0x0022a400080011ff */
[----:B--2---:R-:W-:Y:S05]  /*b7c0*/  @!P0 NANOSLEEP.SYNCS 0x989680 ;  /* 0x009896800000895d */ /* 0x004fea0003900000 */
[----:B------:R-:W2:Y:S02]  /*b7d0*/  @!P0 SYNCS.PHASECHK.TRANS64 P0, [R3+URZ+0x30], R0 ;  /* 0x00003000030085a7 */ /* 0x000ea400080010ff */
[----:B--2---:R-:W-:Y:S05]  /*b7e0*/  @!P0 BRA `(.L_x_104) ;  /* 0xfffffffc00f08947 */ /* 0x004fea000383ffff */
[----:B------:R-:W-:Y:S05]  /*b7f0*/  BRA `(.L_x_103) ;  /* 0xffffffb400f07947 */ /* 0x000fea000383ffff */
.L_x_112:
[----:B--2---:R2:W3:Y:S02]  /*b800*/  SYNCS.PHASECHK.TRANS64.TRYWAIT P0, [R0+URZ+0x30], R7 ;  /* 0x00003007000075a7 */ /* 0x0044e400080011ff */
[----:B---3--:R-:W-:Y:S05]  /*b810*/  @!P0 NANOSLEEP.SYNCS 0x989680 ;  /* 0x009896800000895d */ /* 0x008fea0003900000 */
[----:B------:R-:W3:Y:S02]  /*b820*/  @!P0 SYNCS.PHASECHK.TRANS64 P0, [R0+URZ+0x30], R7 ;  /* 0x00003007000085a7 */ /* 0x000ee400080010ff */
[----:B---3--:R-:W-:Y:S05]  /*b830*/  @!P0 BRA `(.L_x_112) ;  /* 0xfffffffc00f08947 */ /* 0x008fea000383ffff */
[----:B------:R-:W-:Y:S05]  /*b840*/  BRA `(.L_x_111) ;  /* 0xffffffc800e47947 */ /* 0x000fea000383ffff */
.L_x_120:
[----:B--2---:R2:W3:Y:S02]  /*b850*/  SYNCS.PHASECHK.TRANS64.TRYWAIT P0, [R3+URZ+0x30], R0 ;  /* 0x00003000030075a7 */ /* 0x0044e400080011ff */
[----:B---3--:R-:W-:Y:S05]  /*b860*/  @!P0 NANOSLEEP.SYNCS 0x989680 ;  /* 0x009896800000895d */ /* 0x008fea0003900000 */
[----:B------:R-:W3:Y:S02]  /*b870*/  @!P0 SYNCS.PHASECHK.TRANS64 P0, [R3+URZ+0x30], R0 ;  /* 0x00003000030085a7 */ /* 0x000ee400080010ff */
[----:B---3--:R-:W-:Y:S05]  /*b880*/  @!P0 BRA `(.L_x_120) ;  /* 0xfffffffc00f08947 */ /* 0x008fea000383ffff */
[----:B------:R-:W-:Y:S05]  /*b890*/  BRA `(.L_x_119) ;  /* 0xffffffdc00d87947 */ /* 0x000fea000383ffff */
        .weak           $__internal_0_$__cuda_sm10x_tcgen05_guardrail_trap_col_being_dealloced_not_returned_by_alloc
        .type           $__internal_0_$__cuda_sm10x_tcgen05_guardrail_trap_col_being_dealloced_not_returned_by_alloc,@function
        .size           $__internal_0_$__cuda_sm10x_tcgen05_guardrail_trap_col_being_dealloced_not_returned_by_alloc,($__internal_1_$__cuda_sm10x_tcgen05_guardrail_trap_phase_invalid_during_alloc - $__internal_0_$__cuda_sm10x_tcgen05_guardrail_trap_col_being_dealloced_not_returned_by_alloc)
$__internal_0_$__cuda_sm10x_tcgen05_guardrail_trap_col_being_dealloced_not_returned_by_alloc:
[----:B------:R-:W-:Y:S05]  /*b8a0*/  BPT.TRAP 0x1 ;  /* 0x000000040000795c */ /* 0x000fea0000300000 */
[----:B------:R-:W-:-:S04]  /*b8b0*/  HFMA2 R3, -RZ, RZ, 0, 0 ;  /* 0x00000000ff037431 */ /* 0x000fc800000001ff */
[----:B------:R-:W-:Y:S05]  /*b8c0*/  RET.REL.NODEC R2 `(_ZN7cutlass13device_kernelINS_4gemm6kernel13GemmUniversalIN4cute5tupleIJiiiiEEENS1_10collective13CollectiveMmaINS1_35MainloopSm100TmaUmmaWarpSpecializedILi3ELi2ELi2ENS5_IJNS4_1CILi1EEESB_SB_EEEEENS5_IJNSA_ILi128EEENSA_ILi256EEENSA_ILi64EEEEEENS_6half_tENS5_IJlSB_lEEESI_SJ_NS4_8TiledMMAINS4_8MMA_AtomIJNS4_20SM100_MMA_F16BF16_SSISI_SI_fLi128ELi256ELNS4_4UMMA5MajorE0ELSO_0ELNSN_7ScaleInE0ELSP_0EEEEEENS4_6LayoutISC_NS5_IJNSA_ILi0EEEST_ST_EEEEENS5_IJNS4_10UnderscoreESW_SW_EEEEENS4_13SM90_TMA_LOADENS4_14ComposedLayoutINS4_7SwizzleILi3ELi4ELi3EEENS4_18smem_ptr_flag_bitsILi16EEENSS_INS5_IJNSA_ILi8EEESG_EEENS5_IJSG_SB_EEEEEEEvNS4_8identityESZ_S19_vS1A_EENS_8epilogue10collective18CollectiveEpilogueINS1C_23Sm100TmaWarpSpecializedILi4ELi2ELi64ELb1ELb0EEEJSH_NS5_IJNSS_ISE_SB_EENSS_ISG_SB_EEEEESI_SJ_SI_SJ_NS1C_6fusion15FusionCallbacksIS1G_NS1K_23LinCombPerRowBiasEltActINS1C_6thread4ReLuESI_fSI_SI_fLi8ELNS_15FloatRoundStyleE2EEESH_S1J_JEEENS4_5SM1004TMEM4LOAD26SM100_TMEM_LOAD_32dp32b64xESZ_S19_NS4_39AutoVectorizingCopyWithAssumedAlignmentILi128EEENS4_14SM90_TMA_STOREES19_S1X_S1X_EEEvvEEEEvNT_6ParamsE) ;  /* 0xffffff4402cc7950 */ /* 0x000fea0003c3ffff */
        .weak           $__internal_1_$__cuda_sm10x_tcgen05_guardrail_trap_phase_invalid_during_alloc
        .type           $__internal_1_$__cuda_sm10x_tcgen05_guardrail_trap_phase_invalid_during_alloc,@function
        .size           $__internal_1_$__cuda_sm10x_tcgen05_guardrail_trap_phase_invalid_during_alloc,($__internal_2_$__cuda_sm10x_tcgen05_guardrail_trap_unallocated_columns_being_dealloced - $__internal_1_$__cuda_sm10x_tcgen05_guardrail_trap_phase_invalid_during_alloc)
$__internal_1_$__cuda_sm10x_tcgen05_guardrail_trap_phase_invalid_during_alloc:
[----:B------:R-:W-:Y:S05]  /*b8d0*/  BPT.TRAP 0x1 ;  /* 0x000000040000795c */ /* 0x000fea0000300000 */
[----:B------:R-:W-:-:S04]  /*b8e0*/  MOV R3, 0x0 ;  /* 0x0000000000037802 */ /* 0x000fc80000000f00 */
[----:B------:R-:W-:Y:S05]  /*b8f0*/  RET.REL.NODEC R2 `(_ZN7cutlass13device_kernelINS_4gemm6kernel13GemmUniversalIN4cute5tupleIJiiiiEEENS1_10collective13CollectiveMmaINS1_35MainloopSm100TmaUmmaWarpSpecializedILi3ELi2ELi2ENS5_IJNS4_1CILi1EEESB_SB_EEEEENS5_IJNSA_ILi128EEENSA_ILi256EEENSA_ILi64EEEEEENS_6half_tENS5_IJlSB_lEEESI_SJ_NS4_8TiledMMAINS4_8MMA_AtomIJNS4_20SM100_MMA_F16BF16_SSISI_SI_fLi128ELi256ELNS4_4UMMA5MajorE0ELSO_0ELNSN_7ScaleInE0ELSP_0EEEEEENS4_6LayoutISC_NS5_IJNSA_ILi0EEEST_ST_EEEEENS5_IJNS4_10UnderscoreESW_SW_EEEEENS4_13SM90_TMA_LOADENS4_14ComposedLayoutINS4_7SwizzleILi3ELi4ELi3EEENS4_18smem_ptr_flag_bitsILi16EEENSS_INS5_IJNSA_ILi8EEESG_EEENS5_IJSG_SB_EEEEEEEvNS4_8identityESZ_S19_vS1A_EENS_8epilogue10collective18CollectiveEpilogueINS1C_23Sm100TmaWarpSpecializedILi4ELi2ELi64ELb1ELb0EEEJSH_NS5_IJNSS_ISE_SB_EENSS_ISG_SB_EEEEESI_SJ_SI_SJ_NS1C_6fusion15FusionCallbacksIS1G_NS1K_23LinCombPerRowBiasEltActINS1C_6thread4ReLuESI_fSI_SI_fLi8ELNS_15FloatRoundStyleE2EEESH_S1J_JEEENS4_5SM1004TMEM4LOAD26SM100_TMEM_LOAD_32dp32b64xESZ_S19_NS4_39AutoVectorizingCopyWithAssumedAlignmentILi128EEENS4_14SM90_TMA_STOREES19_S1X_S1X_EEEvvEEEEvNT_6ParamsE) ;  /* 0xffffff4402c07950 */ /* 0x000fea0003c3ffff */
        .weak           $__internal_2_$__cuda_sm10x_tcgen05_guardrail_trap_unallocated_columns_being_dealloced
        .type           $__internal_2_$__cuda_sm10x_tcgen05_guardrail_trap_unallocated_columns_being_dealloced,@function
        .size           $__internal_2_$__cuda_sm10x_tcgen05_guardrail_trap_unallocated_columns_being_dealloced,(.L_x_169 - $__internal_2_$__cuda_sm10x_tcgen05_guardrail_trap_unallocated_columns_being_dealloced)
$__internal_2_$__cuda_sm10x_tcgen05_guardrail_trap_unallocated_columns_being_dealloced:
[----:B------:R-:W-:Y:S05]  /*b900*/  BPT.TRAP 0x1 ;  /* 0x000000040000795c */ /* 0x000fea0000300000 */
[----:B------:R-:W-:-:S04]  /*b910*/  HFMA2 R3, -RZ, RZ, 0, 0 ;  /* 0x00000000ff037431 */ /* 0x000fc800000001ff */
[----:B------:R-:W-:Y:S05]  /*b920*/  RET.REL.NODEC R2 `(_ZN7cutlass13device_kernelINS_4gemm6kernel13GemmUniversalIN4cute5tupleIJiiiiEEENS1_10collective13CollectiveMmaINS1_35MainloopSm100TmaUmmaWarpSpecializedILi3ELi2ELi2ENS5_IJNS4_1CILi1EEESB_SB_EEEEENS5_IJNSA_ILi128EEENSA_ILi256EEENSA_ILi64EEEEEENS_6half_tENS5_IJlSB_lEEESI_SJ_NS4_8TiledMMAINS4_8MMA_AtomIJNS4_20SM100_MMA_F16BF16_SSISI_SI_fLi128ELi256ELNS4_4UMMA5MajorE0ELSO_0ELNSN_7ScaleInE0ELSP_0EEEEEENS4_6LayoutISC_NS5_IJNSA_ILi0EEEST_ST_EEEEENS5_IJNS4_10UnderscoreESW_SW_EEEEENS4_13SM90_TMA_LOADENS4_14ComposedLayoutINS4_7SwizzleILi3ELi4ELi3EEENS4_18smem_ptr_flag_bitsILi16EEENSS_INS5_IJNSA_ILi8EEESG_EEENS5_IJSG_SB_EEEEEEEvNS4_8identityESZ_S19_vS1A_EENS_8epilogue10collective18CollectiveEpilogueINS1C_23Sm100TmaWarpSpecializedILi4ELi2ELi64ELb1ELb0EEEJSH_NS5_IJNSS_ISE_SB_EENSS_ISG_SB_EEEEESI_SJ_SI_SJ_NS1C_6fusion15FusionCallbacksIS1G_NS1K_23LinCombPerRowBiasEltActINS1C_6thread4ReLuESI_fSI_SI_fLi8ELNS_15FloatRoundStyleE2EEESH_S1J_JEEENS4_5SM1004TMEM4LOAD26SM100_TMEM_LOAD_32dp32b64xESZ_S19_NS4_39AutoVectorizingCopyWithAssumedAlignmentILi128EEENS4_14SM90_TMA_STOREES19_S1X_S1X_EEEvvEEEEvNT_6ParamsE) ;  /* 0xffffff4402b47950 */ /* 0x000fea0003c3ffff */
.L_x_168:
[----:B------:R-:W-:-:S00]  /*b930*/  BRA `(.L_x_168) ;  /* 0xfffffffc00fc7947 */ /* 0x000fc0000383ffff */
[----:B------:R-:W-:-:S00]  /*b940*/  NOP ;  /* 0x0000000000007918 */ /* 0x000fc00000000000 */
        /* <DEDUP_REMOVED lines=11> */
.L_x_169:


//--------------------- .nv.global.init           --------------------------
	.section	.nv.global.init,"aw",@progbits
.nv.global.init:
	.type		$str$27,@object
	.size		$str$27,($str$28 - $str$27)
$str$27:
        /*0000*/ 	.byte	0x28, 0x61, 0x64, 0x64, 0x72, 0x65, 0x73, 0x73, 0x20, 0x26, 0x20, 0x6d, 0x61, 0x73, 0x6b, 0x29
        /*0010*/ 	.byte	0x20, 0x3d, 0x3d, 0x20, 0x30, 0x00
	.type		$str$28,@object
	.size		$str$28,($str$26 - $str$28)
$str$28:
        /*0016*/ 	.byte	0x2f, 0x74, 0x6d, 0x70, 0x2f, 0x63, 0x75, 0x74, 0x6c, 0x61, 0x73, 0x73, 0x5f, 0x73, 0x77, 0x65
        /*0026*/ 	.byte	0x65, 0x70, 0x5f, 0x73, 0x72, 0x63, 0x2f, 0x69, 0x6e, 0x63, 0x6c, 0x75, 0x64, 0x65, 0x2f, 0x63
        /*0036*/ 	.byte	0x75, 0x74, 0x65, 0x2f, 0x70, 0x6f, 0x69, 0x6e, 0x74, 0x65, 0x72, 0x5f, 0x66, 0x6c, 0x61, 0x67
        /*0046*/ 	.byte	0x67, 0x65, 0x64, 0x2e, 0x68, 0x70, 0x70, 0x00
	.type		$str$26,@object
	.size		$str$26,($str$25 - $str$26)
$str$26:
        /*004e*/ 	.byte	0x2f, 0x74, 0x6d, 0x70, 0x2f, 0x63, 0x75, 0x74, 0x6c, 0x61, 0x73, 0x73, 0x5f, 0x73, 0x77, 0x65
        /*005e*/ 	.byte	0x65, 0x70, 0x5f, 0x73, 0x72, 0x63, 0x2f, 0x69, 0x6e, 0x63, 0x6c, 0x75, 0x64, 0x65, 0x2f, 0x63
        /*006e*/ 	.byte	0x75, 0x74, 0x65, 0x2f, 0x61, 0x74, 0x6f, 0x6d, 0x2f, 0x63, 0x6f, 0x70, 0x79, 0x5f, 0x74, 0x72
        /*007e*/ 	.byte	0x61, 0x69, 0x74, 0x73, 0x5f, 0x73, 0x6d, 0x31, 0x30, 0x30, 0x2e, 0x68, 0x70, 0x70, 0x00
	.type		$str$25,@object
	.size		$str$25,(__unnamed_1 - $str$25)
$str$25:
        /*008d*/ 	.byte	0x28, 0x28, 0x75, 0x69, 0x6e, 0x74, 0x33, 0x32, 0x5f, 0x74, 0x28, 0x74, 0x68, 0x72, 0x65, 0x61
        /*009d*/ 	.byte	0x64, 0x49, 0x64, 0x78, 0x2e, 0x78, 0x29, 0x20, 0x2f, 0x20, 0x33, 0x32, 0x29, 0x20, 0x25, 0x20
        /*00ad*/ 	.byte	0x34, 0x29, 0x20, 0x3d, 0x3d, 0x20, 0x28, 0x28, 0x28, 0x74, 0x6d, 0x65, 0x6d, 0x5f, 0x61, 0x64
        /*00bd*/ 	.byte	0x64, 0x72, 0x20, 0x3e, 0x3e, 0x20, 0x31, 0x36, 0x29, 0x20, 0x2f, 0x20, 0x33, 0x32, 0x29, 0x20
        /*00cd*/ 	.byte	0x25, 0x20, 0x34, 0x29, 0x00
	.type		__unnamed_1,@object
	.size		__unnamed_1,(__unnamed_2 - __unnamed_1)
__unnamed_1:
        /*00d2*/ 	.byte	0x61, 0x75, 0x74, 0x6f, 0x20, 0x63, 0x75, 0x74, 0x65, 0x3a, 0x3a, 0x61, 0x73, 0x5f, 0x70, 0x6f
        /* <DEDUP_REMOVED lines=24> */
        /*0262*/ 	.byte	0x3e, 0x3e, 0x3e, 0x3e, 0x5d, 0x00
	.type		__unnamed_2,@object
	.size		__unnamed_2,(.L_2 - __unnamed_2)
__unnamed_2:
        /* <DEDUP_REMOVED lines=43> */
        /*0518*/ 	.byte	0x74, 0x65, 0x3a, 0x3a, 0x43, 0x3c, 0x30, 0x3e, 0x3e, 0x3e, 0x3e, 0x5d, 0x00
.L_2:


//--------------------- .nv.shared._ZN7cutlass13device_kernelINS_4gemm6kernel13GemmUniversalIN4cute5tupleIJiiiiEEENS1_10collective13CollectiveMmaINS1_35MainloopSm100TmaUmmaWarpSpecializedILi3ELi2ELi2ENS5_IJNS4_1CILi1EEESB_SB_EEEEENS5_IJNSA_ILi128EEENSA_ILi256EEENSA_ILi64EEEEEENS_6half_tENS5_IJlSB_lEEESI_SJ_NS4_8TiledMMAINS4_8MMA_AtomIJNS4_20SM100_MMA_F16BF16_SSISI_SI_fLi128ELi256ELNS4_4UMMA5MajorE0ELSO_0ELNSN_7ScaleInE0ELSP_0EEEEEENS4_6LayoutISC_NS5_IJNSA_ILi0EEEST_ST_EEEEENS5_IJNS4_10UnderscoreESW_SW_EEEEENS4_13SM90_TMA_LOADENS4_14ComposedLayoutINS4_7SwizzleILi3ELi4ELi3EEENS4_18smem_ptr_flag_bitsILi16EEENSS_INS5_IJNSA_ILi8EEESG_EEENS5_IJSG_SB_EEEEEEEvNS4_8identityESZ_S19_vS1A_EENS_8epilogue10collective18CollectiveEpilogueINS1C_23Sm100TmaWarpSpecializedILi4ELi2ELi64ELb1ELb0EEEJSH_NS5_IJNSS_ISE_SB_EENSS_ISG_SB_EEEEESI_SJ_SI_SJ_NS1C_6fusion15FusionCallbacksIS1G_NS1K_23LinCombPerRowBiasEltActINS1C_6thread4ReLuESI_fSI_SI_fLi8ELNS_15FloatRoundStyleE2EEESH_S1J_JEEENS4_5SM1004TMEM4LOAD26SM100_TMEM_LOAD_32dp32b64xESZ_S19_NS4_39AutoVectorizingCopyWithAssumedAlignmentILi128EEENS4_14SM90_TMA_STOREES19_S1X_S1X_EEEvvEEEEvNT_6ParamsE --------------------------
	.section	.nv.shared._ZN7cutlass13device_kernelINS_4gemm6kernel13GemmUniversalIN4cute5tupleIJiiiiEEENS1_10collective13CollectiveMmaINS1_35MainloopSm100TmaUmmaWarpSpecializedILi3ELi2ELi2ENS5_IJNS4_1CILi1EEESB_SB_EEEEENS5_IJNSA_ILi128EEENSA_ILi256EEENSA_ILi64EEEEEENS_6half_tENS5_IJlSB_lEEESI_SJ_NS4_8TiledMMAINS4_8MMA_AtomIJNS4_20SM100_MMA_F16BF16_SSISI_SI_fLi128ELi256ELNS4_4UMMA5MajorE0ELSO_0ELNSN_7ScaleInE0ELSP_0EEEEEENS4_6LayoutISC_NS5_IJNSA_ILi0EEEST_ST_EEEEENS5_IJNS4_10UnderscoreESW_SW_EEEEENS4_13SM90_TMA_LOADENS4_14ComposedLayoutINS4_7SwizzleILi3ELi4ELi3EEENS4_18smem_ptr_flag_bitsILi16EEENSS_INS5_IJNSA_ILi8EEESG_EEENS5_IJSG_SB_EEEEEEEvNS4_8identityESZ_S19_vS1A_EENS_8epilogue10collective18CollectiveEpilogueINS1C_23Sm100TmaWarpSpecializedILi4ELi2ELi64ELb1ELb0EEEJSH_NS5_IJNSS_ISE_SB_EENSS_ISG_SB_EEEEESI_SJ_SI_SJ_NS1C_6fusion15FusionCallbacksIS1G_NS1K_23LinCombPerRowBiasEltActINS1C_6thread4ReLuESI_fSI_SI_fLi8ELNS_15FloatRoundStyleE2EEESH_S1J_JEEENS4_5SM1004TMEM4LOAD26SM100_TMEM_LOAD_32dp32b64xESZ_S19_NS4_39AutoVectorizingCopyWithAssumedAlignmentILi128EEENS4_14SM90_TMA_STOREES19_S1X_S1X_EEEvvEEEEvNT_6ParamsE,"aw",@nobits
	.sectionflags	@""
	.align	16
	.zero		1024


//--------------------- .nv.shared.reserved.0     --------------------------
	.section	.nv.shared.reserved.0,"aw",@nobits
	.weak		__nv_reservedSMEM_offset_0_alias
	.size		__nv_reservedSMEM_offset_0_alias, 0, 64
	.other		__nv_reservedSMEM_offset_0_alias,@"STO_CUDA_RESERVED_SHARED STV_DEFAULT"
__nv_reservedSMEM_offset_0_alias:
	.zero		0
.nv.shared.reserved.0:
	.zero		64
	.weak		__nv_reservedSMEM_tcgen05_partition
	.type		__nv_reservedSMEM_tcgen05_partition,@object
	.size		__nv_reservedSMEM_tcgen05_partition,(.L_0 - __nv_reservedSMEM_tcgen05_partition)
__nv_reservedSMEM_tcgen05_partition:
	.zero		32
.L_0:


//--------------------- .nv.global                --------------------------
	.section	.nv.global,"aw",@nobits
.nv.global:
	.type		_ZN39_INTERNAL_275e58fe_4_k_cu_89447e17_29474cute1_E,@object
	.size		_ZN39_INTERNAL_275e58fe_4_k_cu_89447e17_29474cute1_E,(_ZN39_INTERNAL_275e58fe_4_k_cu_89447e17_29474cuda3std3__45__cpo6cbeginE - _ZN39_INTERNAL_275e58fe_4_k_cu_89447e17_29474cute1_E)
_ZN39_INTERNAL_275e58fe_4_k_cu_89447e17_29474cute1_E:
	.zero		1
	.type		_ZN39_INTERNAL_275e58fe_4_k_cu_89447e17_29474cuda3std3__45__cpo6cbeginE,@object
	.size		_ZN39_INTERNAL_275e58fe_4_k_cu_89447e17_29474cuda3std3__45__cpo6cbeginE,(_ZN39_INTERNAL_275e58fe_4_k_cu_89447e17_29474cuda3std3__48in_placeE - _ZN39_INTERNAL_275e58fe_4_k_cu_89447e17_29474cuda3std3__45__cpo6cbeginE)
_ZN39_INTERNAL_275e58fe_4_k_cu_89447e17_29474cuda3std3__45__cpo6cbeginE:
	.zero		1
	.type		_ZN39_INTERNAL_275e58fe_4_k_cu_89447e17_29474cuda3std3__48in_placeE,@object
	.size		_ZN39_INTERNAL_275e58fe_4_k_cu_89447e17_29474cuda3std3__48in_placeE,(_ZN39_INTERNAL_275e58fe_4_k_cu_89447e17_29474cuda3std6ranges3__45__cpo9iter_moveE - _ZN39_INTERNAL_275e58fe_4_k_cu_89447e17_29474cuda3std3__48in_placeE)
_ZN39_INTERNAL_275e58fe_4_k_cu_89447e17_29474cuda3std3__48in_placeE:
	.zero		1
	.type		_ZN39_INTERNAL_275e58fe_4_k_cu_89447e17_29474cuda3std6ranges3__45__cpo9iter_moveE,@object
	.size		_ZN39_INTERNAL_275e58fe_4_k_cu_89447e17_29474cuda3std6ranges3__45__cpo9iter_moveE,(_ZN39_INTERNAL_275e58fe_4_k_cu_89447e17_29474cuda3std3__45__cpo5beginE - _ZN39_INTERNAL_275e58fe_4_k_cu_89447e17_29474cuda3std6ranges3__45__cpo9iter_moveE)
_ZN39_INTERNAL_275e58fe_4_k_cu_89447e17_29474cuda3std6ranges3__45__cpo9iter_moveE:
	.zero		1
	.type		_ZN39_INTERNAL_275e58fe_4_k_cu_89447e17_29474cuda3std3__45__cpo5beginE,@object
	.size		_ZN39_INTERNAL_275e58fe_4_k_cu_89447e17_29474cuda3std3__45__cpo5beginE,(_ZN39_INTERNAL_275e58fe_4_k_cu_89447e17_29474cuda3std3__441_GLOBAL__N__275e58fe_4_k_cu_89447e17_29476ignoreE - _ZN39_INTERNAL_275e58fe_4_k_cu_89447e17_29474cuda3std3__45__cpo5beginE)
_ZN39_INTERNAL_275e58fe_4_k_cu_89447e17_29474cuda3std3__45__cpo5beginE:
	.zero		1
	.type		_ZN39_INTERNAL_275e58fe_4_k_cu_89447e17_29474cuda3std3__441_GLOBAL__N__275e58fe_4_k_cu_89447e17_29476ignoreE,@object
	.size		_ZN39_INTERNAL_275e58fe_4_k_cu_89447e17_29474cuda3std3__441_GLOBAL__N__275e58fe_4_k_cu_89447e17_29476ignoreE,(_ZN39_INTERNAL_275e58fe_4_k_cu_89447e17_29474cute7productE - _ZN39_INTERNAL_275e58fe_4_k_cu_89447e17_29474cuda3std3__441_GLOBAL__N__275e58fe_4_k_cu_89447e17_29476ignoreE)
_ZN39_INTERNAL_275e58fe_4_k_cu_89447e17_29474cuda3std3__441_GLOBAL__N__275e58fe_4_k_cu_89447e17_29476ignoreE:
	.zero		1
	.type		_ZN39_INTERNAL_275e58fe_4_k_cu_89447e17_29474cute7productE,@object
	.size		_ZN39_INTERNAL_275e58fe_4_k_cu_89447e17_29474cute7productE,(_ZN39_INTERNAL_275e58fe_4_k_cu_89447e17_29474cuda3std3__45__cpo3endE - _ZN39_INTERNAL_275e58fe_4_k_cu_89447e17_29474cute7productE)
_ZN39_INTERNAL_275e58fe_4_k_cu_89447e17_29474cute7productE:
	.zero		1
	.type		_ZN39_INTERNAL_275e58fe_4_k_cu_89447e17_29474cuda3std3__45__cpo3endE,@object
	.size		_ZN39_INTERNAL_275e58fe_4_k_cu_89447e17_29474cuda3std3__45__cpo3endE,(_ZN39_INTERNAL_275e58fe_4_k_cu_89447e17_29474cuda3std3__419piecewise_constructE - _ZN39_INTERNAL_275e58fe_4_k_cu_89447e17_29474cuda3std3__45__cpo3endE)
_ZN39_INTERNAL_275e58fe_4_k_cu_89447e17_29474cuda3std3__45__cpo3endE:
	.zero		1
	.type		_ZN39_INTERNAL_275e58fe_4_k_cu_89447e17_29474cuda3std3__419piecewise_constructE,@object
	.size		_ZN39_INTERNAL_275e58fe_4_k_cu_89447e17_29474cuda3std3__419piecewise_constructE,(_ZN39_INTERNAL_275e58fe_4_k_cu_89447e17_29474cuda3std3__45__cpo4cendE - _ZN39_INTERNAL_275e58fe_4_k_cu_89447e17_29474cuda3std3__419piecewise_constructE)
_ZN39_INTERNAL_275e58fe_4_k_cu_89447e17_29474cuda3std3__419piecewise_constructE:
	.zero		1
	.type		_ZN39_INTERNAL_275e58fe_4_k_cu_89447e17_29474cuda3std3__45__cpo4cendE,@object
	.size		_ZN39_INTERNAL_275e58fe_4_k_cu_89447e17_29474cuda3std3__45__cpo4cendE,(_ZN39_INTERNAL_275e58fe_4_k_cu_89447e17_29474cuda3std6ranges3__45__cpo4swapE - _ZN39_INTERNAL_275e58fe_4_k_cu_89447e17_29474cuda3std3__45__cpo4cendE)
_ZN39_INTERNAL_275e58fe_4_k_cu_89447e17_29474cuda3std3__45__cpo4cendE:
	.zero		1
	.type		_ZN39_INTERNAL_275e58fe_4_k_cu_89447e17_29474cuda3std6ranges3__45__cpo4swapE,@object
	.size		_ZN39_INTERNAL_275e58fe_4_k_cu_89447e17_29474cuda3std6ranges3__45__cpo4swapE,(.L_10 - _ZN39_INTERNAL_275e58fe_4_k_cu_89447e17_29474cuda3std6ranges3__45__cpo4swapE)
_ZN39_INTERNAL_275e58fe_4_k_cu_89447e17_29474cuda3std6ranges3__45__cpo4swapE:
	.zero		1
.L_10:


//--------------------- .nv.constant0._ZN7cutlass13device_kernelINS_4gemm6kernel13GemmUniversalIN4cute5tupleIJiiiiEEENS1_10collective13CollectiveMmaINS1_35MainloopSm100TmaUmmaWarpSpecializedILi3ELi2ELi2ENS5_IJNS4_1CILi1EEESB_SB_EEEEENS5_IJNSA_ILi128EEENSA_ILi256EEENSA_ILi64EEEEEENS_6half_tENS5_IJlSB_lEEESI_SJ_NS4_8TiledMMAINS4_8MMA_AtomIJNS4_20SM100_MMA_F16BF16_SSISI_SI_fLi128ELi256ELNS4_4UMMA5MajorE0ELSO_0ELNSN_7ScaleInE0ELSP_0EEEEEENS4_6LayoutISC_NS5_IJNSA_ILi0EEEST_ST_EEEEENS5_IJNS4_10UnderscoreESW_SW_EEEEENS4_13SM90_TMA_LOADENS4_14ComposedLayoutINS4_7SwizzleILi3ELi4ELi3EEENS4_18smem_ptr_flag_bitsILi16EEENSS_INS5_IJNSA_ILi8EEESG_EEENS5_IJSG_SB_EEEEEEEvNS4_8identityESZ_S19_vS1A_EENS_8epilogue10collective18CollectiveEpilogueINS1C_23Sm100TmaWarpSpecializedILi4ELi2ELi64ELb1ELb0EEEJSH_NS5_IJNSS_ISE_SB_EENSS_ISG_SB_EEEEESI_SJ_SI_SJ_NS1C_6fusion15FusionCallbacksIS1G_NS1K_23LinCombPerRowBiasEltActINS1C_6thread4ReLuESI_fSI_SI_fLi8ELNS_15FloatRoundStyleE2EEESH_S1J_JEEENS4_5SM1004TMEM4LOAD26SM100_TMEM_LOAD_32dp32b64xESZ_S19_NS4_39AutoVectorizingCopyWithAssumedAlignmentILi128EEENS4_14SM90_TMA_STOREES19_S1X_S1X_EEEvvEEEEvNT_6ParamsE --------------------------
	.section	.nv.constant0._ZN7cutlass13device_kernelINS_4gemm6kernel13GemmUniversalIN4cute5tupleIJiiiiEEENS1_10collective13CollectiveMmaINS1_35MainloopSm100TmaUmmaWarpSpecializedILi3ELi2ELi2ENS5_IJNS4_1CILi1EEESB_SB_EEEEENS5_IJNSA_ILi128EEENSA_ILi256EEENSA_ILi64EEEEEENS_6half_tENS5_IJlSB_lEEESI_SJ_NS4_8TiledMMAINS4_8MMA_AtomIJNS4_20SM100_MMA_F16BF16_SSISI_SI_fLi128ELi256ELNS4_4UMMA5MajorE0ELSO_0ELNSN_7ScaleInE0ELSP_0EEEEEENS4_6LayoutISC_NS5_IJNSA_ILi0EEEST_ST_EEEEENS5_IJNS4_10UnderscoreESW_SW_EEEEENS4_13SM90_TMA_LOADENS4_14ComposedLayoutINS4_7SwizzleILi3ELi4ELi3EEENS4_18smem_ptr_flag_bitsILi16EEENSS_INS5_IJNSA_ILi8EEESG_EEENS5_IJSG_SB_EEEEEEEvNS4_8identityESZ_S19_vS1A_EENS_8epilogue10collective18CollectiveEpilogueINS1C_23Sm100TmaWarpSpecializedILi4ELi2ELi64ELb1ELb0EEEJSH_NS5_IJNSS_ISE_SB_EENSS_ISG_SB_EEEEESI_SJ_SI_SJ_NS1C_6fusion15FusionCallbacksIS1G_NS1K_23LinCombPerRowBiasEltActINS1C_6thread4ReLuESI_fSI_SI_fLi8ELNS_15FloatRoundStyleE2EEESH_S1J_JEEENS4_5SM1004TMEM4LOAD26SM100_TMEM_LOAD_32dp32b64xESZ_S19_NS4_39AutoVectorizingCopyWithAssumedAlignmentILi128EEENS4_14SM90_TMA_STOREES19_S1X_S1X_EEEvvEEEEvNT_6ParamsE,"a",@progbits
	.sectionflags	@""
	.align	4
.nv.constant0._ZN7cutlass13device_kernelINS_4gemm6kernel13GemmUniversalIN4cute5tupleIJiiiiEEENS1_10collective13CollectiveMmaINS1_35MainloopSm100TmaUmmaWarpSpecializedILi3ELi2ELi2ENS5_IJNS4_1CILi1EEESB_SB_EEEEENS5_IJNSA_ILi128EEENSA_ILi256EEENSA_ILi64EEEEEENS_6half_tENS5_IJlSB_lEEESI_SJ_NS4_8TiledMMAINS4_8MMA_AtomIJNS4_20SM100_MMA_F16BF16_SSISI_SI_fLi128ELi256ELNS4_4UMMA5MajorE0ELSO_0ELNSN_7ScaleInE0ELSP_0EEEEEENS4_6LayoutISC_NS5_IJNSA_ILi0EEEST_ST_EEEEENS5_IJNS4_10UnderscoreESW_SW_EEEEENS4_13SM90_TMA_LOADENS4_14ComposedLayoutINS4_7SwizzleILi3ELi4ELi3EEENS4_18smem_ptr_flag_bitsILi16EEENSS_INS5_IJNSA_ILi8EEESG_EEENS5_IJSG_SB_EEEEEEEvNS4_8identityESZ_S19_vS1A_EENS_8epilogue10collective18CollectiveEpilogueINS1C_23Sm100TmaWarpSpecializedILi4ELi2ELi64ELb1ELb0EEEJSH_NS5_IJNSS_ISE_SB_EENSS_ISG_SB_EEEEESI_SJ_SI_SJ_NS1C_6fusion15FusionCallbacksIS1G_NS1K_23LinCombPerRowBiasEltActINS1C_6thread4ReLuESI_fSI_SI_fLi8ELNS_15FloatRoundStyleE2EEESH_S1J_JEEENS4_5SM1004TMEM4LOAD26SM100_TMEM_LOAD_32dp32b64xESZ_S19_NS4_39AutoVectorizingCopyWithAssumedAlignmentILi128EEENS4_14SM90_TMA_STOREES19_S1X_S1X_EEEvvEEEEvNT_6ParamsE:
	.zero		2944


//--------------------- SYMBOLS --------------------------

	.type		.nv.reservedSmem.offset0,@object
	.size		.nv.reservedSmem.offset0,0x4
	.type		.nv.reservedSmem.cap,@object
	.size		.nv.reservedSmem.cap,0x4
	.type		__assertfail,@function
